	.headerflags	@"EF_CUDA_TEXMODE_UNIFIED EF_CUDA_64BIT_ADDRESS EF_CUDA_SM89 EF_CUDA_VIRTUAL_SM(EF_CUDA_SM89)"
	.elftype	@"ET_EXEC"


//--------------------- .nv.info                  --------------------------
	.section	.nv.info,"",@"SHT_CUDA_INFO"
	.align	4


	//----- nvinfo : EIATTR_REGCOUNT
	.align		4
        /*0000*/ 	.byte	0x04, 0x2f
        /*0002*/ 	.short	(.L_1 - .L_0)
	.align		4
.L_0:
        /*0004*/ 	.word	index@(triton__0d1d2d3d456de7)
        /*0008*/ 	.word	0x0000006c


	//----- nvinfo : EIATTR_MAX_STACK_SIZE
	.align		4
.L_1:
        /*000c*/ 	.byte	0x04, 0x23
        /*000e*/ 	.short	(.L_3 - .L_2)
	.align		4
.L_2:
        /*0010*/ 	.word	index@(triton__0d1d2d3d456de7)
        /*0014*/ 	.word	0x00000000


	//----- nvinfo : EIATTR_MIN_STACK_SIZE
	.align		4
.L_3:
        /*0018*/ 	.byte	0x04, 0x12
        /*001a*/ 	.short	(.L_5 - .L_4)
	.align		4
.L_4:
        /*001c*/ 	.word	index@(triton__0d1d2d3d456de7)
        /*0020*/ 	.word	0x00000000


	//----- nvinfo : EIATTR_FRAME_SIZE
	.align		4
.L_5:
        /*0024*/ 	.byte	0x04, 0x11
        /*0026*/ 	.short	(.L_7 - .L_6)
	.align		4
.L_6:
        /*0028*/ 	.word	index@(triton__0d1d2d3d456de7)
        /*002c*/ 	.word	0x00000000
.L_7:


//--------------------- .nv.info.triton__0d1d2d3d456de7 --------------------------
	.section	.nv.info.triton__0d1d2d3d456de7,"",@"SHT_CUDA_INFO"
	.align	4


	//----- nvinfo : EIATTR_CUDA_API_VERSION
	.align		4
        /*0000*/ 	.byte	0x04, 0x37
        /*0002*/ 	.short	(.L_9 - .L_8)
.L_8:
        /*0004*/ 	.word	0x0000007b


	//----- nvinfo : EIATTR_PARAM_CBANK
	.align		4
.L_9:
        /*0008*/ 	.byte	0x04, 0x0a
        /*000a*/ 	.short	(.L_11 - .L_10)
	.align		4
.L_10:
        /*000c*/ 	.word	index@(.nv.constant0.triton__0d1d2d3d456de7)
        /*0010*/ 	.short	0x0160
        /*0012*/ 	.short	0x0030


	//----- nvinfo : EIATTR_CBANK_PARAM_SIZE
	.align		4
.L_11:
        /*0014*/ 	.byte	0x03, 0x19
        /*0016*/ 	.short	0x0030


	//----- nvinfo : EIATTR_KPARAM_INFO
	.align		4
        /*0018*/ 	.byte	0x04, 0x17
        /*001a*/ 	.short	(.L_13 - .L_12)
.L_12:
        /*001c*/ 	.word	0x00000000
        /*0020*/ 	.short	0x0007
        /*0022*/ 	.short	0x002c
        /*0024*/ 	.byte	0x00, 0xf0, 0x11, 0x00


	//----- nvinfo : EIATTR_KPARAM_INFO
	.align		4
.L_13:
        /*0028*/ 	.byte	0x04, 0x17
        /*002a*/ 	.short	(.L_15 - .L_14)
.L_14:
        /*002c*/ 	.word	0x00000000
        /*0030*/ 	.short	0x0006
        /*0032*/ 	.short	0x0028
        /*0034*/ 	.byte	0x00, 0xf0, 0x11, 0x00


	//----- nvinfo : EIATTR_KPARAM_INFO
	.align		4
.L_15:
        /*0038*/ 	.byte	0x04, 0x17
        /*003a*/ 	.short	(.L_17 - .L_16)
.L_16:
        /*003c*/ 	.word	0x00000000
        /*0040*/ 	.short	0x0005
        /*0042*/ 	.short	0x0024
        /*0044*/ 	.byte	0x00, 0xf0, 0x11, 0x00


	//----- nvinfo : EIATTR_KPARAM_INFO
	.align		4
.L_17:
        /*0048*/ 	.byte	0x04, 0x17
        /*004a*/ 	.short	(.L_19 - .L_18)
.L_18:
        /*004c*/ 	.word	0x00000000
        /*0050*/ 	.short	0x0004
        /*0052*/ 	.short	0x0020
        /*0054*/ 	.byte	0x00, 0xf0, 0x11, 0x00


	//----- nvinfo : EIATTR_KPARAM_INFO
	.align		4
.L_19:
        /*0058*/ 	.byte	0x04, 0x17
        /*005a*/ 	.short	(.L_21 - .L_20)
.L_20:
        /*005c*/ 	.word	0x00000000
        /*0060*/ 	.short	0x0003
        /*0062*/ 	.short	0x0018
        /*0064*/ 	.byte	0x00, 0xf0, 0x21, 0x00


	//----- nvinfo : EIATTR_KPARAM_INFO
	.align		4
.L_21:
        /*0068*/ 	.byte	0x04, 0x17
        /*006a*/ 	.short	(.L_23 - .L_22)
.L_22:
        /*006c*/ 	.word	0x00000000
        /*0070*/ 	.short	0x0002
        /*0072*/ 	.short	0x0010
        /*0074*/ 	.byte	0x00, 0xf0, 0x21, 0x00


	//----- nvinfo : EIATTR_KPARAM_INFO
	.align		4
.L_23:
        /*0078*/ 	.byte	0x04, 0x17
        /*007a*/ 	.short	(.L_25 - .L_24)
.L_24:
        /*007c*/ 	.word	0x00000000
        /*0080*/ 	.short	0x0001
        /*0082*/ 	.short	0x0008
        /*0084*/ 	.byte	0x00, 0xf0, 0x21, 0x00


	//----- nvinfo : EIATTR_KPARAM_INFO
	.align		4
.L_25:
        /*0088*/ 	.byte	0x04, 0x17
        /*008a*/ 	.short	(.L_27 - .L_26)
.L_26:
        /*008c*/ 	.word	0x00000000
        /*0090*/ 	.short	0x0000
        /*0092*/ 	.short	0x0000
        /*0094*/ 	.byte	0x00, 0xf0, 0x21, 0x00


	//----- nvinfo : EIATTR_MAXREG_COUNT
	.align		4
.L_27:
        /*0098*/ 	.byte	0x03, 0x1b
        /*009a*/ 	.short	0x00ff


	//----- nvinfo : EIATTR_COOP_GROUP_MASK_REGIDS
	.align		4
        /*009c*/ 	.byte	0x04, 0x29
        /*009e*/ 	.short	(.L_29 - .L_28)


	//   ....[0]....
.L_28:
        /*00a0*/ 	.word	0xffffffff


	//   ....[1]....
        /*00a4*/ 	.word	0xffffffff


	//   ....[2]....
        /*00a8*/ 	.word	0xffffffff


	//   ....[3]....
        /*00ac*/ 	.word	0xffffffff


	//   ....[4]....
        /*00b0*/ 	.word	0xffffffff


	//   ....[5]....
        /*00b4*/ 	.word	0xffffffff


	//   ....[6]....
        /*00b8*/ 	.word	0xffffffff


	//   ....[7]....
        /*00bc*/ 	.word	0xffffffff


	//   ....[8]....
        /*00c0*/ 	.word	0xffffffff


	//   ....[9]....
        /*00c4*/ 	.word	0xffffffff


	//   ....[10]....
        /*00c8*/ 	.word	0xffffffff


	//   ....[11]....
        /*00cc*/ 	.word	0xffffffff


	//   ....[12]....
        /*00d0*/ 	.word	0xffffffff


	//   ....[13]....
        /*00d4*/ 	.word	0xffffffff


	//   ....[14]....
        /*00d8*/ 	.word	0xffffffff


	//   ....[15]....
        /*00dc*/ 	.word	0xffffffff


	//   ....[16]....
        /*00e0*/ 	.word	0xffffffff


	//   ....[17]....
        /*00e4*/ 	.word	0xffffffff


	//   ....[18]....
        /*00e8*/ 	.word	0xffffffff


	//   ....[19]....
        /*00ec*/ 	.word	0xffffffff


	//   ....[20]....
        /*00f0*/ 	.word	0xffffffff


	//   ....[21]....
        /*00f4*/ 	.word	0xffffffff


	//   ....[22]....
        /*00f8*/ 	.word	0xffffffff


	//   ....[23]....
        /*00fc*/ 	.word	0xffffffff


	//----- nvinfo : EIATTR_COOP_GROUP_INSTR_OFFSETS
	.align		4
.L_29:
        /*0100*/ 	.byte	0x04, 0x28
        /*0102*/ 	.short	(.L_31 - .L_30)


	//   ....[0]....
.L_30:
        /*0104*/ 	.word	0x00003dd0


	//   ....[1]....
        /*0108*/ 	.word	0x00004050


	//   ....[2]....
        /*010c*/ 	.word	0x00004120


	//   ....[3]....
        /*0110*/ 	.word	0x00004170


	//   ....[4]....
        /*0114*/ 	.word	0x000041c0


	//   ....[5]....
        /*0118*/ 	.word	0x00004260


	//   ....[6]....
        /*011c*/ 	.word	0x000042d0


	//   ....[7]....
        /*0120*/ 	.word	0x00004300


	//   ....[8]....
        /*0124*/ 	.word	0x000043d0


	//   ....[9]....
        /*0128*/ 	.word	0x00004420


	//   ....[10]....
        /*012c*/ 	.word	0x00004500


	//   ....[11]....
        /*0130*/ 	.word	0x00004540


	//   ....[12]....
        /*0134*/ 	.word	0x00004560


	//   ....[13]....
        /*0138*/ 	.word	0x00004640


	//   ....[14]....
        /*013c*/ 	.word	0x00004660


	//   ....[15]....
        /*0140*/ 	.word	0x000047e0


	//   ....[16]....
        /*0144*/ 	.word	0x000047f0


	//   ....[17]....
        /*0148*/ 	.word	0x00004830


	//   ....[18]....
        /*014c*/ 	.word	0x00004870


	//   ....[19]....
        /*0150*/ 	.word	0x00004900


	//   ....[20]....
        /*0154*/ 	.word	0x000049d0


	//   ....[21]....
        /*0158*/ 	.word	0x00004a00


	//   ....[22]....
        /*015c*/ 	.word	0x00004ad0


	//   ....[23]....
        /*0160*/ 	.word	0x00004b20


	//----- nvinfo : EIATTR_EXIT_INSTR_OFFSETS
	.align		4
.L_31:
        /*0164*/ 	.byte	0x04, 0x1c
        /*0166*/ 	.short	(.L_33 - .L_32)


	//   ....[0]....
.L_32:
        /*0168*/ 	.word	0x00004cf0


	//   ....[1]....
        /*016c*/ 	.word	0x00004d40


	//----- nvinfo : EIATTR_MAX_THREADS
	.align		4
.L_33:
        /*0170*/ 	.byte	0x04, 0x05
        /*0172*/ 	.short	(.L_35 - .L_34)
.L_34:
        /*0174*/ 	.word	0x00000100
        /*0178*/ 	.word	0x00000001
        /*017c*/ 	.word	0x00000001
.L_35:


//--------------------- .nv.rel.action            --------------------------
	.section	.nv.rel.action,"",@"SHT_CUDA_RELOCINFO"
	.align	8
	.sectionentsize	8
        /*0000*/ 	.byte	0x73, 0x00, 0x00, 0x00, 0x00, 0x00, 0x00, 0x00, 0x00, 0x00, 0x00, 0x11, 0x25, 0x00, 0x05, 0x36


//--------------------- .nv.constant0.triton__0d1d2d3d456de7 --------------------------
	.section	.nv.constant0.triton__0d1d2d3d456de7,"a",@progbits
	.align	4
.nv.constant0.triton__0d1d2d3d456de7:
	.zero		400


//--------------------- .text.triton__0d1d2d3d456de7 --------------------------
	.section	.text.triton__0d1d2d3d456de7,"ax",@progbits
	.sectionflags	@"SHF_BARRIERS=1"
	.sectioninfo	@"SHI_REGISTERS=108"
	.align	128
        .global         triton__0d1d2d3d456de7
        .type           triton__0d1d2d3d456de7,@function
        .size           triton__0d1d2d3d456de7,(.L_x_3 - triton__0d1d2d3d456de7)
        .other          triton__0d1d2d3d456de7,@"STO_CUDA_ENTRY STV_DEFAULT"
triton__0d1d2d3d456de7:
.text.triton__0d1d2d3d456de7:
[----:B------:R-:W-:-:S02]  /*0000*/  IMAD.MOV.U32 R1, RZ, RZ, c[0x0][0x28] ;  /* 0x00000a00ff017624 */ /* 0x000fc400078e00ff */
[----:B------:R-:W0:Y:S01]  /*0010*/  S2UR UR12, SR_CTAID.X ;  /* 0x00000000000c79c3 */ /* 0x000e220000002500 */
[----:B------:R-:W1:Y:S01]  /*0020*/  S2R R25, SR_TID.X ;  /* 0x0000000000197919 */ /* 0x000e620000002100 */
[----:B------:R-:W-:Y:S01]  /*0030*/  IMAD.MOV.U32 R0, RZ, RZ, c[0x0][0x18c] ;  /* 0x00006300ff007624 */ /* 0x000fe200078e00ff */
[----:B------:R-:W-:Y:S01]  /*0040*/  ULDC.64 UR14, c[0x0][0x118] ;  /* 0x00004600000e7ab9 */ /* 0x000fe20000000a00 */
[----:B------:R-:W-:Y:S01]  /*0050*/  CS2R R46, SRZ ;  /* 0x00000000002e7805 */ /* 0x000fe2000001ff00 */
[----:B------:R-:W-:Y:S01]  /*0060*/  IMAD.MOV.U32 R31, RZ, RZ, RZ ;  /* 0x000000ffff1f7224 */ /* 0x000fe200078e00ff */
[----:B------:R-:W-:Y:S01]  /*0070*/  CS2R R32, SRZ ;  /* 0x0000000000207805 */ /* 0x000fe2000001ff00 */
[----:B------:R-:W-:Y:S01]  /*0080*/  ISETP.GE.AND P0, PT, R0, 0x1, PT ;  /* 0x000000010000780c */ /* 0x000fe20003f06270 */
[----:B------:R-:W-:Y:S01]  /*0090*/  CS2R R34, SRZ ;  /* 0x0000000000227805 */ /* 0x000fe2000001ff00 */
[----:B------:R-:W-:Y:S01]  /*00a0*/  CS2R R44, SRZ ;  /* 0x00000000002c7805 */ /* 0x000fe2000001ff00 */
[----:B------:R-:W-:Y:S01]  /*00b0*/  CS2R R42, SRZ ;  /* 0x00000000002a7805 */ /* 0x000fe2000001ff00 */
[----:B------:R-:W-:Y:S01]  /*00c0*/  CS2R R6, SRZ ;  /* 0x0000000000067805 */ /* 0x000fe2000001ff00 */
[----:B------:R-:W-:Y:S01]  /*00d0*/  IMAD.MOV.U32 R41, RZ, RZ, RZ ;  /* 0x000000ffff297224 */ /* 0x000fe200078e00ff */
[----:B------:R-:W-:Y:S01]  /*00e0*/  MOV R49, RZ ;  /* 0x000000ff00317202 */ /* 0x000fe20000000f00 */
[----:B------:R-:W-:Y:S01]  /*00f0*/  IMAD.MOV.U32 R0, RZ, RZ, RZ ;  /* 0x000000ffff007224 */ /* 0x000fe200078e00ff */
[----:B------:R-:W-:Y:S01]  /*0100*/  CS2R R8, SRZ ;  /* 0x0000000000087805 */ /* 0x000fe2000001ff00 */
[----:B------:R-:W-:Y:S01]  /*0110*/  IMAD.MOV.U32 R36, RZ, RZ, RZ ;  /* 0x000000ffff247224 */ /* 0x000fe200078e00ff */
[----:B------:R-:W-:Y:S01]  /*0120*/  CS2R R10, SRZ ;  /* 0x00000000000a7805 */ /* 0x000fe2000001ff00 */
[----:B------:R-:W-:Y:S01]  /*0130*/  CS2R R12, SRZ ;  /* 0x00000000000c7805 */ /* 0x000fe2000001ff00 */
[----:B------:R-:W-:Y:S01]  /*0140*/  IMAD.MOV.U32 R14, RZ, RZ, RZ ;  /* 0x000000ffff0e7224 */ /* 0x000fe200078e00ff */
[----:B0-----:R-:W-:Y:S01]  /*0150*/  UISETP.GE.AND UP0, UPT, UR12, 0x240, UPT ;  /* 0x000002400c00788c */ /* 0x001fe2000bf06270 */
[----:B-1----:R-:W-:Y:S01]  /*0160*/  LOP3.LUT R25, R25, 0xff, RZ, 0xc0, !PT ;  /* 0x000000ff19197812 */ /* 0x002fe200078ec0ff */
[----:B------:R-:W-:Y:S05]  /*0170*/  @!P0 BRA `(.L_x_0) ;  /* 0x000034e000008947 */ /* 0x000fea0003800000 */
[----:B------:R-:W-:Y:S01]  /*0180*/  ULDC.64 UR8, c[0x0][0x180] ;  /* 0x0000600000087ab9 */ /* 0x000fe20000000a00 */
[----:B------:R-:W-:Y:S01]  /*0190*/  CS2R R46, SRZ ;  /* 0x00000000002e7805 */ /* 0x000fe2000001ff00 */
[----:B------:R-:W-:Y:S01]  /*01a0*/  UIMAD UR9, UR9, UR8, URZ ;  /* 0x00000008090972a4 */ /* 0x000fe2000f8e023f */
[----:B------:R-:W-:Y:S01]  /*01b0*/  IMAD.MOV.U32 R31, RZ, RZ, RZ ;  /* 0x000000ffff1f7224 */ /* 0x000fe200078e00ff */
[----:B------:R-:W-:Y:S01]  /*01c0*/  USHF.R.S32.HI UR4, URZ, 0x1f, UR12 ;  /* 0x0000001f3f047899 */ /* 0x000fe2000801140c */
[----:B------:R-:W-:Y:S01]  /*01d0*/  CS2R R32, SRZ ;  /* 0x0000000000207805 */ /* 0x000fe2000001ff00 */
[----:B------:R-:W-:Y:S01]  /*01e0*/  UIMAD UR17, UR9, 0x16, URZ ;  /* 0x00000016091178a4 */ /* 0x000fe2000f8e023f */
[----:B------:R-:W-:Y:S01]  /*01f0*/  CS2R R34, SRZ ;  /* 0x0000000000227805 */ /* 0x000fe2000001ff00 */
[----:B------:R-:W-:Y:S01]  /*0200*/  ULEA.HI UR4, UR4, UR12, URZ, 0x5 ;  /* 0x0000000c04047291 */ /* 0x000fe2000f8f283f */
[----:B------:R-:W-:Y:S01]  /*0210*/  CS2R R44, SRZ ;  /* 0x00000000002c7805 */ /* 0x000fe2000001ff00 */
[----:B------:R-:W-:Y:S01]  /*0220*/  UIMAD UR16, UR9, 0x1b8, URZ ;  /* 0x000001b8091078a4 */ /* 0x000fe2000f8e023f */
[----:B------:R-:W-:Y:S01]  /*0230*/  CS2R R42, SRZ ;  /* 0x00000000002a7805 */ /* 0x000fe2000001ff00 */
[----:B------:R-:W-:Y:S01]  /*0240*/  IABS R3, UR17 ;  /* 0x0000001100037c13 */ /* 0x000fe20008000000 */
[----:B------:R-:W-:Y:S01]  /*0250*/  USHF.R.S32.HI UR8, URZ, 0x5, UR4 ;  /* 0x000000053f087899 */ /* 0x000fe20008011404 */
[----:B------:R-:W-:Y:S01]  /*0260*/  IMAD.MOV.U32 R39, RZ, RZ, RZ ;  /* 0x000000ffff277224 */ /* 0x000fe200078e00ff */
[----:B------:R-:W-:Y:S01]  /*0270*/  ULOP3.LUT UR4, UR4, 0xffffffe0, URZ, 0xc0, !UPT ;  /* 0xffffffe004047892 */ /* 0x000fe2000f8ec03f */
[----:B------:R-:W0:Y:S01]  /*0280*/  R2UR UR11, R3 ;  /* 0x00000000030b73c2 */ /* 0x000e2200000e0000 */
[----:B------:R-:W-:Y:S01]  /*0290*/  UIADD3 UR6, UR16, 0x11, URZ ;  /* 0x0000001110067890 */ /* 0x000fe2000fffe03f */
[----:B------:R-:W-:Y:S01]  /*02a0*/  IMAD.MOV.U32 R52, RZ, RZ, RZ ;  /* 0x000000ffff347224 */ /* 0x000fe200078e00ff */
[----:B------:R-:W-:Y:S01]  /*02b0*/  UIADD3 UR4, -UR4, UR12, URZ ;  /* 0x0000000c04047290 */ /* 0x000fe2000fffe13f */
[----:B------:R-:W-:Y:S01]  /*02c0*/  CS2R R14, SRZ ;  /* 0x00000000000e7805 */ /* 0x000fe2000001ff00 */
[----:B------:R-:W-:Y:S01]  /*02d0*/  UIMAD.WIDE UR6, UR6, 0x38e38e39, URZ ;  /* 0x38e38e39060678a5 */ /* 0x000fe2000f8e023f */
[----:B------:R-:W-:Y:S01]  /*02e0*/  CS2R R50, SRZ ;  /* 0x0000000000327805 */ /* 0x000fe2000001ff00 */
[----:B------:R-:W-:Y:S01]  /*02f0*/  UIMAD UR10, UR4, UR9, URZ ;  /* 0x00000009040a72a4 */ /* 0x000fe2000f8e023f */
[----:B------:R-:W-:Y:S01]  /*0300*/  CS2R R28, SRZ ;  /* 0x00000000001c7805 */ /* 0x000fe2000001ff00 */
[----:B------:R-:W-:Y:S01]  /*0310*/  USHF.R.U32.HI UR4, URZ, 0x1f, UR7 ;  /* 0x0000001f3f047899 */ /* 0x000fe20008011607 */
[----:B------:R-:W-:Y:S01]  /*0320*/  CS2R R48, SRZ ;  /* 0x0000000000307805 */ /* 0x000fe2000001ff00 */
[----:B------:R-:W-:Y:S01]  /*0330*/  CS2R R6, SRZ ;  /* 0x0000000000067805 */ /* 0x000fe2000001ff00 */
[----:B------:R-:W-:Y:S01]  /*0340*/  CS2R R40, SRZ ;  /* 0x0000000000287805 */ /* 0x000fe2000001ff00 */
[----:B------:R-:W-:Y:S01]  /*0350*/  ULEA.HI.SX32 UR4, UR7, UR4, 0x1e ;  /* 0x0000000407047291 */ /* 0x000fe2000f8ff23f */
[----:B------:R-:W-:Y:S01]  /*0360*/  CS2R R36, SRZ ;  /* 0x0000000000247805 */ /* 0x000fe2000001ff00 */
[----:B------:R-:W-:Y:S01]  /*0370*/  CS2R R16, SRZ ;  /* 0x0000000000107805 */ /* 0x000fe2000001ff00 */
[----:B------:R-:W-:Y:S01]  /*0380*/  CS2R R18, SRZ ;  /* 0x0000000000127805 */ /* 0x000fe2000001ff00 */
[----:B------:R-:W-:Y:S01]  /*0390*/  CS2R R20, SRZ ;  /* 0x0000000000147805 */ /* 0x000fe2000001ff00 */
[----:B------:R-:W-:Y:S01]  /*03a0*/  CS2R R22, SRZ ;  /* 0x0000000000167805 */ /* 0x000fe2000001ff00 */
[----:B------:R-:W-:Y:S01]  /*03b0*/  IMAD.MOV.U32 R56, RZ, RZ, RZ ;  /* 0x000000ffff387224 */ /* 0x000fe200078e00ff */
[----:B------:R-:W-:Y:S01]  /*03c0*/  CS2R R26, SRZ ;  /* 0x00000000001a7805 */ /* 0x000fe2000001ff00 */
[----:B------:R-:W-:Y:S01]  /*03d0*/  CS2R R54, SRZ ;  /* 0x0000000000367805 */ /* 0x000fe2000001ff00 */
[----:B------:R-:W-:Y:S01]  /*03e0*/  IMAD.MOV.U32 R24, RZ, RZ, RZ ;  /* 0x000000ffff187224 */ /* 0x000fe200078e00ff */
[----:B------:R-:W-:Y:S01]  /*03f0*/  CS2R R8, SRZ ;  /* 0x0000000000087805 */ /* 0x000fe2000001ff00 */
[----:B0-----:R-:W0:Y:S01]  /*0400*/  I2F.RP R0, UR11 ;  /* 0x0000000b00007d06 */ /* 0x001e220008209400 */
[----:B------:R-:W-:Y:S01]  /*0410*/  CS2R R10, SRZ ;  /* 0x00000000000a7805 */ /* 0x000fe2000001ff00 */
[----:B------:R-:W-:Y:S01]  /*0420*/  UIMAD UR8, UR8, UR4, URZ ;  /* 0x00000004080872a4 */ /* 0x000fe2000f8e023f */
[----:B------:R-:W-:Y:S01]  /*0430*/  CS2R R12, SRZ ;  /* 0x00000000000c7805 */ /* 0x000fe2000001ff00 */
[----:B------:R-:W-:-:S02]  /*0440*/  UIMAD UR18, UR9, 0x280, URZ ;  /* 0x00000280091278a4 */ /* 0x000fc4000f8e023f */
[----:B------:R-:W-:Y:S02]  /*0450*/  UMOV UR4, URZ ;  /* 0x0000003f00047c82 */ /* 0x000fe40008000000 */
[----:B------:R-:W-:Y:S01]  /*0460*/  UIMAD UR10, UR10, 0x14, URZ ;  /* 0x000000140a0a78a4 */ /* 0x000fe2000f8e023f */
[----:B0-----:R-:W0:Y:S02]  /*0470*/  MUFU.RCP R0, R0 ;  /* 0x0000000000007308 */ /* 0x001e240000001000 */
[----:B0-----:R-:W-:Y:S02]  /*0480*/  IADD3 R2, R0, 0xffffffe, RZ ;  /* 0x0ffffffe00027810 */ /* 0x001fe40007ffe0ff */
[----:B------:R-:W-:-:S04]  /*0490*/  MOV R0, RZ ;  /* 0x000000ff00007202 */ /* 0x000fc80000000f00 */
[----:B------:R-:W0:Y:S02]  /*04a0*/  F2I.FTZ.U32.TRUNC.NTZ R2, R2 ;  /* 0x0000000200027305 */ /* 0x000e24000021f000 */
[----:B0-----:R-:W0:Y:S02]  /*04b0*/  R2UR UR5, R2 ;  /* 0x00000000020573c2 */ /* 0x001e2400000e0000 */
[----:B0-----:R-:W-:-:S07]  /*04c0*/  UIADD3 UR13, URZ, -UR5, URZ ;  /* 0x800000053f0d7290 */ /* 0x001fce000fffe03f */
[----:B------:R-:W-:Y:S02]  /*04d0*/  UMOV UR6, UR13 ;  /* 0x0000000d00067c82 */ /* 0x000fe40008000000 */
[----:B------:R-:W-:-:S04]  /*04e0*/  UIMAD UR6, UR6, UR11, URZ ;  /* 0x0000000b060672a4 */ /* 0x000fc8000f8e023f */
[----:B------:R-:W-:-:S06]  /*04f0*/  UIMAD.WIDE.U32 UR6, UR5, UR6, UR4 ;  /* 0x00000006050672a5 */ /* 0x000fcc000f8e0004 */
.L_x_1:
[----:B------:R-:W-:Y:S01]  /*0500*/  IABS R30, UR17 ;  /* 0x00000011001e7c13 */ /* 0x000fe20008000000 */
[----:B------:R-:W-:Y:S01]  /*0510*/  UMOV UR6, URZ ;  /* 0x0000003f00067c82 */ /* 0x000fe20008000000 */
[----:B------:R-:W-:Y:S01]  /*0520*/  IADD3 R60, R25, UR4, RZ ;  /* 0x00000004193c7c10 */ /* 0x000fe2000fffe0ff */
[----:B------:R-:W-:Y:S01]  /*0530*/  IMAD.U32 R79, RZ, RZ, UR9 ;  /* 0x00000009ff4f7e24 */ /* 0x000fe2000f8e00ff */
[----:B------:R0:W1:Y:S01]  /*0540*/  R2UR UR5, R30 ;  /* 0x000000001e0573c2 */ /* 0x00006200000e0000 */
[----:B------:R-:W-:Y:S02]  /*0550*/  IABS R4, UR17 ;  /* 0x0000001100047c13 */ /* 0x000fe40008000000 */
[----:B------:R-:W-:Y:S02]  /*0560*/  IADD3 R58, R60, UR8, RZ ;  /* 0x000000083c3a7c10 */ /* 0x000fe4000fffe0ff */
[----:B------:R-:W-:Y:S01]  /*0570*/  IABS R2, UR9 ;  /* 0x0000000900027c13 */ /* 0x000fe20008000000 */
[----:B------:R-:W-:Y:S01]  /*0580*/  IMAD.MOV R5, RZ, RZ, -R4 ;  /* 0x000000ffff057224 */ /* 0x000fe200078e0a04 */
[----:B------:R-:W-:-:S02]  /*0590*/  IABS R3, R58 ;  /* 0x0000003a00037213 */ /* 0x000fc40000000000 */
[----:B0-----:R-:W0:Y:S01]  /*05a0*/  I2F.RP R30, R2 ;  /* 0x00000002001e7306 */ /* 0x001e220000209400 */
[----:B------:R-:W-:Y:S02]  /*05b0*/  ISETP.NE.AND P6, PT, RZ, UR17, PT ;  /* 0x00000011ff007c0c */ /* 0x000fe4000bfc5270 */
[----:B------:R-:W-:Y:S01]  /*05c0*/  IMAD.HI.U32 R4, R3, UR7, RZ ;  /* 0x0000000703047c27 */ /* 0x000fe2000f8e00ff */
[----:B------:R-:W-:Y:S02]  /*05d0*/  LOP3.LUT R74, RZ, UR17, RZ, 0x33, !PT ;  /* 0x00000011ff4a7c12 */ /* 0x000fe4000f8e33ff */
[----:B------:R-:W-:Y:S01]  /*05e0*/  IADD3 R71, R60, 0x300, RZ ;  /* 0x000003003c477810 */ /* 0x000fe20007ffe0ff */
[----:B------:R-:W-:Y:S01]  /*05f0*/  IMAD R3, R4, R5, R3 ;  /* 0x0000000504037224 */ /* 0x000fe200078e0203 */
[----:B------:R-:W-:Y:S02]  /*0600*/  IADD3 R84, R60, 0x600, RZ ;  /* 0x000006003c547810 */ /* 0x000fe40007ffe0ff */
[----:B------:R-:W-:-:S02]  /*0610*/  IADD3 R64, R71, UR8, RZ ;  /* 0x0000000847407c10 */ /* 0x000fc4000fffe0ff */
[----:B------:R-:W-:Y:S02]  /*0620*/  ISETP.LT.U32.AND P1, PT, R3, UR11, PT ;  /* 0x0000000b03007c0c */ /* 0x000fe4000bf21070 */
[----:B------:R-:W-:Y:S01]  /*0630*/  IABS R53, R64 ;  /* 0x0000004000357213 */ /* 0x000fe20000000000 */
[----:B-1----:R-:W1:Y:S01]  /*0640*/  I2F.RP R38, UR5 ;  /* 0x0000000500267d06 */ /* 0x002e620008209400 */
[----:B------:R-:W-:Y:S02]  /*0650*/  IADD3 R85, R60, 0x500, RZ ;  /* 0x000005003c557810 */ /* 0x000fe40007ffe0ff */
[----:B------:R-:W-:Y:S02]  /*0660*/  LOP3.LUT R61, R64, UR17, RZ, 0x3c, !PT ;  /* 0x00000011403d7c12 */ /* 0x000fe4000f8e3cff */
[C---:B------:R-:W-:Y:S02]  /*0670*/  IADD3 R86, R60.reuse, 0x400, RZ ;  /* 0x000004003c567810 */ /* 0x040fe40007ffe0ff */
[----:B------:R-:W-:Y:S01]  /*0680*/  ISETP.GE.AND P4, PT, R61, RZ, PT ;  /* 0x000000ff3d00720c */ /* 0x000fe20003f86270 */
[----:B0-----:R-:W0:Y:S01]  /*0690*/  MUFU.RCP R30, R30 ;  /* 0x0000001e001e7308 */ /* 0x001e220000001000 */
[----:B------:R-:W-:-:S02]  /*06a0*/  IADD3 R88, R60, 0x200, RZ ;  /* 0x000002003c587810 */ /* 0x000fc40007ffe0ff */
[----:B------:R-:W-:Y:S02]  /*06b0*/  @!P1 IADD3 R3, R3, -UR5, RZ ;  /* 0x8000000503039c10 */ /* 0x000fe4000fffe0ff */
[----:B------:R-:W-:Y:S02]  /*06c0*/  @!P1 IADD3 R4, R4, 0x1, RZ ;  /* 0x0000000104049810 */ /* 0x000fe40007ffe0ff */
[----:B------:R-:W-:Y:S01]  /*06d0*/  ISETP.GE.U32.AND P0, PT, R3, UR11, PT ;  /* 0x0000000b03007c0c */ /* 0x000fe2000bf06070 */
[----:B-1----:R-:W1:Y:S01]  /*06e0*/  MUFU.RCP R38, R38 ;  /* 0x0000002600267308 */ /* 0x002e620000001000 */
[----:B------:R-:W-:Y:S02]  /*06f0*/  LOP3.LUT R3, R58, UR17, RZ, 0x3c, !PT ;  /* 0x000000113a037c12 */ /* 0x000fe4000f8e3cff */
[----:B------:R-:W-:Y:S02]  /*0700*/  IADD3 R81, R60, 0x100, RZ ;  /* 0x000001003c517810 */ /* 0x000fe40007ffe0ff */
[----:B------:R-:W-:-:S02]  /*0710*/  ISETP.GE.AND P2, PT, R3, RZ, PT ;  /* 0x000000ff0300720c */ /* 0x000fc40003f46270 */
[----:B------:R-:W-:Y:S02]  /*0720*/  IADD3 R61, R81, UR8, RZ ;  /* 0x00000008513d7c10 */ /* 0x000fe4000fffe0ff */
[----:B0-----:R-:W-:Y:S02]  /*0730*/  IADD3 R62, R30, 0xffffffe, RZ ;  /* 0x0ffffffe1e3e7810 */ /* 0x001fe40007ffe0ff */
[----:B------:R-:W-:Y:S02]  /*0740*/  IABS R30, UR9 ;  /* 0x00000009001e7c13 */ /* 0x000fe40008000000 */
[----:B------:R0:W2:Y:S01]  /*0750*/  F2I.FTZ.U32.TRUNC.NTZ R63, R62 ;  /* 0x0000003e003f7305 */ /* 0x0000a2000021f000 */
[----:B------:R-:W-:Y:S02]  /*0760*/  @P0 IADD3 R4, R4, 0x1, RZ ;  /* 0x0000000104040810 */ /* 0x000fe40007ffe0ff */
[----:B-1----:R-:W-:Y:S02]  /*0770*/  IADD3 R38, R38, 0xffffffe, RZ ;  /* 0x0ffffffe26267810 */ /* 0x002fe40007ffe0ff */
[----:B------:R-:W-:Y:S01]  /*0780*/  IABS R73, R61 ;  /* 0x0000003d00497213 */ /* 0x000fe20000000000 */
[----:B------:R-:W-:Y:S01]  /*0790*/  @!P2 IMAD.MOV R4, RZ, RZ, -R4 ;  /* 0x000000ffff04a224 */ /* 0x000fe200078e0a04 */
[----:B------:R-:W-:-:S02]  /*07a0*/  LOP3.LUT R77, RZ, UR9, RZ, 0x33, !PT ;  /* 0x00000009ff4d7c12 */ /* 0x000fc4000f8e33ff */
[----:B------:R-:W1:Y:S01]  /*07b0*/  F2I.FTZ.U32.TRUNC.NTZ R38, R38 ;  /* 0x0000002600267305 */ /* 0x000e62000021f000 */
[----:B0-----:R-:W-:Y:S01]  /*07c0*/  IMAD.MOV.U32 R62, RZ, RZ, RZ ;  /* 0x000000ffff3e7224 */ /* 0x001fe200078e00ff */
[----:B------:R-:W-:Y:S02]  /*07d0*/  SEL R75, R74, R4, !P6 ;  /* 0x000000044a4b7207 */ /* 0x000fe40007000000 */
[----:B------:R-:W-:Y:S02]  /*07e0*/  IADD3 R87, R60, 0x700, RZ ;  /* 0x000007003c577810 */ /* 0x000fe40007ffe0ff */
[----:B------:R-:W-:Y:S01]  /*07f0*/  IADD3 R57, -R75, RZ, RZ ;  /* 0x000000ff4b397210 */ /* 0x000fe20007ffe1ff */
[----:B--2---:R-:W-:-:S04]  /*0800*/  IMAD.MOV R3, RZ, RZ, -R63 ;  /* 0x000000ffff037224 */ /* 0x004fc800078e0a3f */
[----:B------:R-:W-:Y:S02]  /*0810*/  IMAD R3, R3, R2, RZ ;  /* 0x0000000203037224 */ /* 0x000fe400078e02ff */
[----:B------:R-:W-:Y:S02]  /*0820*/  IMAD R57, R57, UR17, R58 ;  /* 0x0000001139397c24 */ /* 0x000fe4000f8e023a */
[----:B------:R-:W-:Y:S01]  /*0830*/  IMAD.HI.U32 R4, R63, R3, R62 ;  /* 0x000000033f047227 */ /* 0x000fe200078e003e */
[----:B-1----:R0:W1:Y:S02]  /*0840*/  R2UR UR7, R38 ;  /* 0x00000000260773c2 */ /* 0x00206400000e0000 */
[----:B------:R-:W-:Y:S01]  /*0850*/  IABS R59, R57 ;  /* 0x00000039003b7213 */ /* 0x000fe20000000000 */
[----:B------:R-:W-:Y:S01]  /*0860*/  IMAD.MOV R3, RZ, RZ, -R30 ;  /* 0x000000ffff037224 */ /* 0x000fe200078e0a1e */
[----:B------:R-:W-:-:S03]  /*0870*/  IADD3 R30, R85, UR8, RZ ;  /* 0x00000008551e7c10 */ /* 0x000fc6000fffe0ff */
[----:B------:R-:W-:Y:S01]  /*0880*/  IMAD.HI.U32 R70, R4, R59, RZ ;  /* 0x0000003b04467227 */ /* 0x000fe200078e00ff */
[----:B0-----:R-:W-:Y:S02]  /*0890*/  IADD3 R38, R84, UR8, RZ ;  /* 0x0000000854267c10 */ /* 0x001fe4000fffe0ff */
[----:B------:R-:W-:Y:S01]  /*08a0*/  LOP3.LUT R63, R30, UR17, RZ, 0x3c, !PT ;  /* 0x000000111e3f7c12 */ /* 0x000fe2000f8e3cff */
[----:B------:R-:W-:Y:S01]  /*08b0*/  IMAD R59, R70, R3, R59 ;  /* 0x00000003463b7224 */ /* 0x000fe200078e023b */
[----:B------:R-:W-:Y:S02]  /*08c0*/  LOP3.LUT R65, R38, UR17, RZ, 0x3c, !PT ;  /* 0x0000001126417c12 */ /* 0x000fe4000f8e3cff */
[----:B------:R-:W-:Y:S02]  /*08d0*/  IABS R67, R38 ;  /* 0x0000002600437213 */ /* 0x000fe40000000000 */
[----:B------:R-:W-:Y:S02]  /*08e0*/  ISETP.GT.U32.AND P3, PT, R2, R59, PT ;  /* 0x0000003b0200720c */ /* 0x000fe40003f64070 */
[----:B------:R-:W-:-:S02]  /*08f0*/  ISETP.GE.AND P2, PT, R65, RZ, PT ;  /* 0x000000ff4100720c */ /* 0x000fc40003f46270 */
[----:B------:R-:W-:Y:S02]  /*0900*/  IABS R65, R30 ;  /* 0x0000001e00417213 */ /* 0x000fe40000000000 */
[----:B------:R-:W-:Y:S01]  /*0910*/  ISETP.GE.AND P0, PT, R63, RZ, PT ;  /* 0x000000ff3f00720c */ /* 0x000fe20003f06270 */
[----:B-1----:R-:W-:-:S04]  /*0920*/  UIADD3 UR11, URZ, -UR7, URZ ;  /* 0x800000073f0b7290 */ /* 0x002fc8000fffe03f */
[----:B------:R-:W-:Y:S02]  /*0930*/  UIMAD UR11, UR11, UR5, URZ ;  /* 0x000000050b0b72a4 */ /* 0x000fe4000f8e023f */
[----:B------:R-:W-:Y:S01]  /*0940*/  @!P3 IMAD.IADD R59, R59, 0x1, -R2 ;  /* 0x000000013b3bb824 */ /* 0x000fe200078e0a02 */
[----:B------:R-:W-:Y:S01]  /*0950*/  @!P3 IADD3 R70, R70, 0x1, RZ ;  /* 0x000000014646b810 */ /* 0x000fe20007ffe0ff */
[----:B------:R-:W-:-:S03]  /*0960*/  UIMAD.WIDE.U32 UR6, UR7, UR11, UR6 ;  /* 0x0000000b070672a5 */ /* 0x000fc6000f8e0006 */
[----:B------:R-:W-:Y:S01]  /*0970*/  ISETP.GE.U32.AND P3, PT, R59, R2, PT ;  /* 0x000000023b00720c */ /* 0x000fe20003f66070 */
[----:B------:R-:W-:Y:S01]  /*0980*/  UMOV UR11, UR5 ;  /* 0x00000005000b7c82 */ /* 0x000fe20008000000 */
[----:B------:R-:W-:Y:S01]  /*0990*/  LOP3.LUT R59, R57, UR9, RZ, 0x3c, !PT ;  /* 0x00000009393b7c12 */ /* 0x000fe2000f8e3cff */
[----:B------:R-:W-:-:S04]  /*09a0*/  IMAD.HI.U32 R62, R53, UR7, RZ ;  /* 0x00000007353e7c27 */ /* 0x000fc8000f8e00ff */
[----:B------:R-:W-:Y:S02]  /*09b0*/  IMAD R53, R62, R5, R53 ;  /* 0x000000053e357224 */ /* 0x000fe400078e0235 */
[----:B------:R-:W-:-:S03]  /*09c0*/  IMAD.HI.U32 R72, R67, UR7, RZ ;  /* 0x0000000743487c27 */ /* 0x000fc6000f8e00ff */
[----:B------:R-:W-:Y:S01]  /*09d0*/  ISETP.LT.U32.AND P1, PT, R53, UR11, PT ;  /* 0x0000000b35007c0c */ /* 0x000fe2000bf21070 */
[----:B------:R-:W-:Y:S01]  /*09e0*/  IMAD R67, R72, R5, R67 ;  /* 0x0000000548437224 */ /* 0x000fe200078e0243 */
[----:B------:R-:W-:Y:S01]  /*09f0*/  @P3 IADD3 R70, R70, 0x1, RZ ;  /* 0x0000000146463810 */ /* 0x000fe20007ffe0ff */
[----:B------:R-:W-:-:S04]  /*0a00*/  IMAD.HI.U32 R66, R65, UR7, RZ ;  /* 0x0000000741427c27 */ /* 0x000fc8000f8e00ff */
[----:B------:R-:W-:Y:S02]  /*0a10*/  IMAD R65, R66, R5, R65 ;  /* 0x0000000542417224 */ /* 0x000fe400078e0241 */
[----:B------:R-:W-:Y:S02]  /*0a20*/  IMAD.MOV.U32 R82, RZ, RZ, R70 ;  /* 0x000000ffff527224 */ /* 0x000fe400078e0046 */
[----:B------:R-:W-:Y:S01]  /*0a30*/  IMAD.HI.U32 R78, R73, UR7, RZ ;  /* 0x00000007494e7c27 */ /* 0x000fe2000f8e00ff */
[----:B------:R-:W-:Y:S02]  /*0a40*/  ISETP.LT.U32.AND P3, PT, R65, UR11, PT ;  /* 0x0000000b41007c0c */ /* 0x000fe4000bf61070 */
[----:B------:R-:W-:Y:S02]  /*0a50*/  @!P1 IADD3 R53, R53, -UR5, RZ ;  /* 0x8000000535359c10 */ /* 0x000fe4000fffe0ff */
[----:B------:R-:W-:Y:S02]  /*0a60*/  @!P1 IADD3 R62, R62, 0x1, RZ ;  /* 0x000000013e3e9810 */ /* 0x000fe40007ffe0ff */
[----:B------:R-:W-:-:S02]  /*0a70*/  ISETP.GE.U32.AND P5, PT, R53, UR11, PT ;  /* 0x0000000b35007c0c */ /* 0x000fc4000bfa6070 */
[----:B------:R-:W-:Y:S02]  /*0a80*/  ISETP.GE.AND P1, PT, R59, RZ, PT ;  /* 0x000000ff3b00720c */ /* 0x000fe40003f26270 */
[----:B------:R-:W-:-:S03]  /*0a90*/  IADD3 R53, R86, UR8, RZ ;  /* 0x0000000856357c10 */ /* 0x000fc6000fffe0ff */
[----:B------:R-:W-:Y:S02]  /*0aa0*/  @!P3 IADD3 R65, R65, -UR5, RZ ;  /* 0x800000054141bc10 */ /* 0x000fe4000fffe0ff */
[----:B------:R-:W-:Y:S02]  /*0ab0*/  IABS R63, R53 ;  /* 0x00000035003f7213 */ /* 0x000fe40000000000 */
[----:B------:R-:W-:Y:S02]  /*0ac0*/  @!P3 IADD3 R66, R66, 0x1, RZ ;  /* 0x000000014242b810 */ /* 0x000fe40007ffe0ff */
[----:B------:R-:W-:Y:S01]  /*0ad0*/  @P5 IADD3 R62, R62, 0x1, RZ ;  /* 0x000000013e3e5810 */ /* 0x000fe20007ffe0ff */
[----:B------:R-:W-:Y:S01]  /*0ae0*/  IMAD.HI.U32 R68, R63, UR7, RZ ;  /* 0x000000073f447c27 */ /* 0x000fe2000f8e00ff */
[----:B------:R-:W-:-:S03]  /*0af0*/  ISETP.LT.U32.AND P5, PT, R67, UR11, PT ;  /* 0x0000000b43007c0c */ /* 0x000fc6000bfa1070 */
[----:B------:R-:W-:Y:S01]  /*0b00*/  IMAD.MOV.U32 R59, RZ, RZ, R62 ;  /* 0x000000ffff3b7224 */ /* 0x000fe200078e003e */
[----:B------:R-:W-:Y:S01]  /*0b10*/  IADD3 R62, R88, UR8, RZ ;  /* 0x00000008583e7c10 */ /* 0x000fe2000fffe0ff */
[----:B------:R-:W-:Y:S02]  /*0b20*/  @!P1 IMAD.MOV R82, RZ, RZ, -R82 ;  /* 0x000000ffff529224 */ /* 0x000fe400078e0a52 */
[----:B------:R-:W-:Y:S01]  /*0b30*/  IMAD R63, R68, R5, R63 ;  /* 0x00000005443f7224 */ /* 0x000fe200078e023f */
[----:B------:R-:W-:-:S04]  /*0b40*/  @!P4 IADD3 R59, -R59, RZ, RZ ;  /* 0x000000ff3b3bc210 */ /* 0x000fc80007ffe1ff */
[----:B------:R-:W-:Y:S02]  /*0b50*/  SEL R80, R74, R59, !P6 ;  /* 0x0000003b4a507207 */ /* 0x000fe40007000000 */
[----:B------:R-:W-:Y:S02]  /*0b60*/  @!P5 IADD3 R67, R67, -UR5, RZ ;  /* 0x800000054343dc10 */ /* 0x000fe4000fffe0ff */
[----:B------:R-:W-:Y:S01]  /*0b70*/  @!P5 IADD3 R72, R72, 0x1, RZ ;  /* 0x000000014848d810 */ /* 0x000fe20007ffe0ff */
[----:B------:R-:W-:Y:S01]  /*0b80*/  IMAD.MOV R59, RZ, RZ, -R80 ;  /* 0x000000ffff3b7224 */ /* 0x000fe200078e0a50 */
[----:B------:R-:W-:Y:S02]  /*0b90*/  ISETP.GE.U32.AND P1, PT, R67, UR11, PT ;  /* 0x0000000b43007c0c */ /* 0x000fe4000bf26070 */
[----:B------:R-:W-:Y:S01]  /*0ba0*/  IABS R67, R62 ;  /* 0x0000003e00437213 */ /* 0x000fe20000000000 */
[----:B------:R-:W-:Y:S01]  /*0bb0*/  IMAD R59, R59, UR17, R64 ;  /* 0x000000113b3b7c24 */ /* 0x000fe2000f8e0240 */
[----:B------:R-:W-:-:S02]  /*0bc0*/  ISETP.LT.U32.AND P4, PT, R63, UR11, PT ;  /* 0x0000000b3f007c0c */ /* 0x000fc4000bf81070 */
[----:B------:R-:W-:Y:S01]  /*0bd0*/  ISETP.GE.U32.AND P5, PT, R65, UR11, PT ;  /* 0x0000000b41007c0c */ /* 0x000fe2000bfa6070 */
[----:B------:R-:W-:Y:S01]  /*0be0*/  IMAD.MOV.U32 R65, RZ, RZ, R67 ;  /* 0x000000ffff417224 */ /* 0x000fe200078e0043 */
[----:B------:R-:W-:Y:S01]  /*0bf0*/  IABS R69, R59 ;  /* 0x0000003b00457213 */ /* 0x000fe20000000000 */
[----:B------:R-:W-:-:S04]  /*0c00*/  IMAD.HI R67, R75, 0x66666667, RZ ;  /* 0x666666674b437827 */ /* 0x000fc800078e02ff */
[----:B------:R-:W-:Y:S01]  /*0c10*/  IMAD.HI.U32 R70, R65, UR7, RZ ;  /* 0x0000000741467c27 */ /* 0x000fe2000f8e00ff */
[----:B------:R-:W-:Y:S02]  /*0c20*/  SHF.R.U32.HI R76, RZ, 0x1f, R67 ;  /* 0x0000001fff4c7819 */ /* 0x000fe40000011643 */
[----:B------:R-:W-:Y:S01]  /*0c30*/  @P1 IADD3 R72, R72, 0x1, RZ ;  /* 0x0000000148481810 */ /* 0x000fe20007ffe0ff */
[----:B------:R-:W-:Y:S01]  /*0c40*/  IMAD.HI.U32 R90, R4, R69, RZ ;  /* 0x00000045045a7227 */ /* 0x000fe200078e00ff */
[----:B------:R-:W-:Y:S02]  /*0c50*/  @!P4 IADD3 R63, R63, -UR5, RZ ;  /* 0x800000053f3fcc10 */ /* 0x000fe4000fffe0ff */
[----:B------:R-:W-:Y:S01]  /*0c60*/  @P5 IADD3 R66, R66, 0x1, RZ ;  /* 0x0000000142425810 */ /* 0x000fe20007ffe0ff */
[----:B------:R-:W-:Y:S01]  /*0c70*/  IMAD R65, R70, R5, R65 ;  /* 0x0000000546417224 */ /* 0x000fe200078e0241 */
[----:B------:R-:W-:Y:S01]  /*0c80*/  LEA.HI.SX32 R76, R67, R76, 0x1d ;  /* 0x0000004c434c7211 */ /* 0x000fe200078feaff */
[----:B------:R-:W-:Y:S01]  /*0c90*/  IMAD R69, R90, R3, R69 ;  /* 0x000000035a457224 */ /* 0x000fe200078e0245 */
[----:B------:R-:W-:Y:S01]  /*0ca0*/  ISETP.GE.U32.AND P1, PT, R63, UR11, PT ;  /* 0x0000000b3f007c0c */ /* 0x000fe2000bf26070 */
[----:B------:R-:W-:Y:S01]  /*0cb0*/  IMAD R63, R78, R5, R73 ;  /* 0x000000054e3f7224 */ /* 0x000fe200078e0249 */
[----:B------:R-:W-:Y:S01]  /*0cc0*/  ISETP.LT.U32.AND P3, PT, R65, UR11, PT ;  /* 0x0000000b41007c0c */ /* 0x000fe2000bf61070 */
[----:B------:R-:W-:Y:S01]  /*0cd0*/  @!P2 IMAD.MOV R72, RZ, RZ, -R72 ;  /* 0x000000ffff48a224 */ /* 0x000fe200078e0a48 */
[----:B------:R-:W-:Y:S01]  /*0ce0*/  ISETP.GT.U32.AND P5, PT, R2, R69, PT ;  /* 0x000000450200720c */ /* 0x000fe20003fa4070 */
[----:B------:R-:W-:Y:S01]  /*0cf0*/  IMAD R76, R76, -0x14, R75 ;  /* 0xffffffec4c4c7824 */ /* 0x000fe200078e024b */
[----:B------:R-:W-:-:S02]  /*0d00*/  MOV R67, R66 ;  /* 0x0000004200437202 */ /* 0x000fc40000000f00 */
[----:B------:R-:W-:Y:S01]  /*0d10*/  LOP3.LUT R73, R53, UR17, RZ, 0x3c, !PT ;  /* 0x0000001135497c12 */ /* 0x000fe2000f8e3cff */
[----:B------:R-:W-:Y:S01]  /*0d20*/  IMAD R76, R76, R79, UR10 ;  /* 0x0000000a4c4c7e24 */ /* 0x000fe2000f8e024f */
[----:B------:R-:W-:Y:S01]  /*0d30*/  @!P4 IADD3 R68, R68, 0x1, RZ ;  /* 0x000000014444c810 */ /* 0x000fe20007ffe0ff */
[----:B------:R-:W-:Y:S01]  /*0d40*/  @!P0 IMAD.MOV R67, RZ, RZ, -R67 ;  /* 0x000000ffff438224 */ /* 0x000fe200078e0a43 */
[----:B------:R-:W-:Y:S02]  /*0d50*/  ISETP.LT.U32.AND P0, PT, R63, UR11, PT ;  /* 0x0000000b3f007c0c */ /* 0x000fe4000bf01070 */
[----:B------:R-:W-:Y:S02]  /*0d60*/  ISETP.GE.AND P2, PT, R73, RZ, PT ;  /* 0x000000ff4900720c */ /* 0x000fe40003f46270 */
[----:B------:R-:W-:Y:S01]  /*0d70*/  @!P3 IADD3 R65, R65, -UR5, RZ ;  /* 0x800000054141bc10 */ /* 0x000fe2000fffe0ff */
[----:B------:R-:W-:Y:S01]  /*0d80*/  @!P5 IMAD.IADD R69, R69, 0x1, -R2 ;  /* 0x000000014545d824 */ /* 0x000fe200078e0a02 */
[----:B------:R-:W-:Y:S01]  /*0d90*/  SEL R66, R74, R72, !P6 ;  /* 0x000000484a427207 */ /* 0x000fe20007000000 */
[----:B------:R-:W-:Y:S01]  /*0da0*/  IMAD.HI R72, R80, 0x66666667, RZ ;  /* 0x6666666750487827 */ /* 0x000fe200078e02ff */
[----:B------:R-:W-:-:S02]  /*0db0*/  @P1 IADD3 R68, R68, 0x1, RZ ;  /* 0x0000000144441810 */ /* 0x000fc40007ffe0ff */
[----:B------:R-:W-:Y:S01]  /*0dc0*/  ISETP.GE.U32.AND P4, PT, R65, UR11, PT ;  /* 0x0000000b41007c0c */ /* 0x000fe2000bf86070 */
[----:B------:R-:W-:Y:S01]  /*0dd0*/  IMAD.MOV R65, RZ, RZ, -R66 ;  /* 0x000000ffff417224 */ /* 0x000fe200078e0a42 */
[----:B------:R-:W-:Y:S02]  /*0de0*/  ISETP.GE.U32.AND P1, PT, R69, R2, PT ;  /* 0x000000024500720c */ /* 0x000fe40003f26070 */
[----:B------:R-:W-:Y:S01]  /*0df0*/  MOV R69, R68 ;  /* 0x0000004400457202 */ /* 0x000fe20000000f00 */
[----:B------:R-:W-:Y:S01]  /*0e00*/  IMAD R65, R65, UR17, R38 ;  /* 0x0000001141417c24 */ /* 0x000fe2000f8e0226 */
[----:B------:R-:W-:Y:S02]  /*0e10*/  SHF.R.U32.HI R73, RZ, 0x1f, R72 ;  /* 0x0000001fff497819 */ /* 0x000fe40000011648 */
[----:B------:R-:W-:Y:S01]  /*0e20*/  @!P0 IADD3 R63, R63, -UR5, RZ ;  /* 0x800000053f3f8c10 */ /* 0x000fe2000fffe0ff */
[----:B------:R-:W-:Y:S01]  /*0e30*/  @!P2 IMAD.MOV R69, RZ, RZ, -R69 ;  /* 0x000000ffff45a224 */ /* 0x000fe200078e0a45 */
[----:B------:R-:W-:-:S02]  /*0e40*/  LOP3.LUT R68, R59, UR9, RZ, 0x3c, !PT ;  /* 0x000000093b447c12 */ /* 0x000fc4000f8e3cff */
[----:B------:R-:W-:Y:S02]  /*0e50*/  LEA.HI.SX32 R73, R72, R73, 0x1d ;  /* 0x0000004948497211 */ /* 0x000fe400078feaff */
[----:B------:R-:W-:Y:S02]  /*0e60*/  ISETP.GE.U32.AND P2, PT, R63, UR11, PT ;  /* 0x0000000b3f007c0c */ /* 0x000fe4000bf46070 */
[----:B------:R-:W-:Y:S01]  /*0e70*/  @!P5 IADD3 R90, R90, 0x1, RZ ;  /* 0x000000015a5ad810 */ /* 0x000fe20007ffe0ff */
[----:B------:R-:W-:Y:S01]  /*0e80*/  IMAD R73, R73, -0x14, R80 ;  /* 0xffffffec49497824 */ /* 0x000fe200078e0250 */
[----:B------:R-:W-:Y:S02]  /*0e90*/  IABS R63, R65 ;  /* 0x00000041003f7213 */ /* 0x000fe40000000000 */
[----:B------:R-:W-:Y:S02]  /*0ea0*/  ISETP.GE.AND P5, PT, R68, RZ, PT ;  /* 0x000000ff4400720c */ /* 0x000fe40003fa6270 */
[----:B------:R-:W-:Y:S01]  /*0eb0*/  @P1 IADD3 R90, R90, 0x1, RZ ;  /* 0x000000015a5a1810 */ /* 0x000fe20007ffe0ff */
[----:B------:R-:W-:Y:S01]  /*0ec0*/  IMAD.HI.U32 R80, R4, R63, RZ ;  /* 0x0000003f04507227 */ /* 0x000fe200078e00ff */
[----:B------:R-:W-:-:S02]  /*0ed0*/  SEL R68, R74, R67, !P6 ;  /* 0x000000434a447207 */ /* 0x000fc40007000000 */
[----:B------:R-:W-:Y:S01]  /*0ee0*/  ISETP.NE.AND P1, PT, RZ, UR9, PT ;  /* 0x00000009ff007c0c */ /* 0x000fe2000bf25270 */
[----:B------:R-:W-:Y:S01]  /*0ef0*/  IMAD R63, R80, R3, R63 ;  /* 0x00000003503f7224 */ /* 0x000fe200078e023f */
[----:B------:R-:W-:Y:S01]  /*0f00*/  @!P3 IADD3 R70, R70, 0x1, RZ ;  /* 0x000000014646b810 */ /* 0x000fe20007ffe0ff */
[----:B------:R-:W-:Y:S01]  /*0f10*/  IMAD.MOV R67, RZ, RZ, -R68 ;  /* 0x000000ffff437224 */ /* 0x000fe200078e0a44 */
[----:B------:R-:W-:Y:S02]  /*0f20*/  SEL R75, R77, R82, !P1 ;  /* 0x000000524d4b7207 */ /* 0x000fe40004800000 */
[----:B------:R-:W-:Y:S01]  /*0f30*/  @P4 IADD3 R70, R70, 0x1, RZ ;  /* 0x0000000146464810 */ /* 0x000fe20007ffe0ff */
[----:B------:R-:W-:Y:S01]  /*0f40*/  IMAD R67, R67, UR17, R30 ;  /* 0x0000001143437c24 */ /* 0x000fe2000f8e021e */
[----:B------:R-:W-:Y:S01]  /*0f50*/  @!P5 IADD3 R90, -R90, RZ, RZ ;  /* 0x000000ff5a5ad210 */ /* 0x000fe20007ffe1ff */
[----:B------:R-:W-:Y:S01]  /*0f60*/  IMAD R76, R75, UR18, R76 ;  /* 0x000000124b4c7c24 */ /* 0x000fe2000f8e024c */
[----:B------:R-:W-:Y:S01]  /*0f70*/  ISETP.GT.U32.AND P5, PT, R2, R63, PT ;  /* 0x0000003f0200720c */ /* 0x000fe20003fa4070 */
[----:B------:R-:W-:Y:S01]  /*0f80*/  IMAD.MOV R72, RZ, RZ, -R75 ;  /* 0x000000ffff487224 */ /* 0x000fe200078e0a4b */
[----:B------:R-:W-:-:S02]  /*0f90*/  IABS R75, R67 ;  /* 0x00000043004b7213 */ /* 0x000fc40000000000 */
[----:B------:R-:W-:Y:S01]  /*0fa0*/  @!P0 IADD3 R78, R78, 0x1, RZ ;  /* 0x000000014e4e8810 */ /* 0x000fe20007ffe0ff */
[----:B------:R-:W-:Y:S01]  /*0fb0*/  IMAD R57, R72, UR9, R57 ;  /* 0x0000000948397c24 */ /* 0x000fe2000f8e0239 */
[----:B------:R-:W-:Y:S01]  /*0fc0*/  LOP3.LUT R72, R62, UR17, RZ, 0x3c, !PT ;  /* 0x000000113e487c12 */ /* 0x000fe2000f8e3cff */
[----:B------:R-:W-:Y:S01]  /*0fd0*/  IMAD.HI.U32 R82, R4, R75, RZ ;  /* 0x0000004b04527227 */ /* 0x000fe200078e00ff */
[----:B------:R-:W-:Y:S02]  /*0fe0*/  @P2 IADD3 R78, R78, 0x1, RZ ;  /* 0x000000014e4e2810 */ /* 0x000fe40007ffe0ff */
[----:B------:R-:W-:Y:S01]  /*0ff0*/  ISETP.GE.AND P3, PT, R72, RZ, PT ;  /* 0x000000ff4800720c */ /* 0x000fe20003f66270 */
[----:B------:R-:W-:Y:S01]  /*1000*/  IMAD.IADD R76, R76, 0x1, R57 ;  /* 0x000000014c4c7824 */ /* 0x000fe200078e0239 */
[----:B------:R-:W-:Y:S01]  /*1010*/  SEL R69, R74, R69, !P6 ;  /* 0x000000454a457207 */ /* 0x000fe20007000000 */
[----:B------:R-:W-:Y:S01]  /*1020*/  @!P5 IMAD.IADD R63, R63, 0x1, -R2 ;  /* 0x000000013f3fd824 */ /* 0x000fe200078e0a02 */
[----:B------:R-:W-:Y:S01]  /*1030*/  P2R R93, PR, RZ, 0x2 ;  /* 0x00000002ff5d7803 */ /* 0x000fe20000000000 */
[----:B------:R-:W-:Y:S01]  /*1040*/  IMAD R57, R82, R3, R75 ;  /* 0x0000000352397224 */ /* 0x000fe200078e024b */
[----:B------:R-:W-:Y:S01]  /*1050*/  P2R R89, PR, RZ, 0x20 ;  /* 0x00000020ff597803 */ /* 0x000fe20000000000 */
[----:B------:R-:W-:Y:S01]  /*1060*/  IMAD.U32 R72, RZ, RZ, UR9 ;  /* 0x00000009ff487e24 */ /* 0x000fe2000f8e00ff */
[----:B------:R-:W-:-:S02]  /*1070*/  ISETP.GE.U32.AND P4, PT, R63, R2, PT ;  /* 0x000000023f00720c */ /* 0x000fc40003f86070 */
[----:B------:R-:W-:Y:S01]  /*1080*/  SEL R63, R77, R90, !P1 ;  /* 0x0000005a4d3f7207 */ /* 0x000fe20004800000 */
[----:B------:R-:W-:Y:S01]  /*1090*/  IMAD R72, R73, R72, UR10 ;  /* 0x0000000a49487e24 */ /* 0x000fe2000f8e0248 */
[----:B------:R-:W-:Y:S01]  /*10a0*/  P2R R91, PR, RZ, 0x10 ;  /* 0x00000010ff5b7803 */ /* 0x000fe20000000000 */
[----:B------:R-:W-:Y:S01]  /*10b0*/  @!P3 IMAD.MOV R70, RZ, RZ, -R70 ;  /* 0x000000ffff46b224 */ /* 0x000fe200078e0a46 */
[----:B------:R-:W-:Y:S01]  /*10c0*/  ISETP.GT.U32.AND P4, PT, R2, R57, PT ;  /* 0x000000390200720c */ /* 0x000fe20003f84070 */
[C---:B------:R-:W-:Y:S01]  /*10d0*/  IMAD R72, R63.reuse, UR18, R72 ;  /* 0x000000123f487c24 */ /* 0x040fe2000f8e0248 */
[----:B------:R-:W-:Y:S02]  /*10e0*/  IADD3 R90, -R63, RZ, RZ ;  /* 0x000000ff3f5a7210 */ /* 0x000fe40007ffe1ff */
[----:B------:R-:W-:Y:S02]  /*10f0*/  SEL R63, R74, R70, !P6 ;  /* 0x000000464a3f7207 */ /* 0x000fe40007000000 */
[----:B------:R-:W-:Y:S01]  /*1100*/  LOP3.LUT R103, R65, UR9, RZ, 0x3c, !PT ;  /* 0x0000000941677c12 */ /* 0x000fe2000f8e3cff */
[----:B------:R-:W-:Y:S01]  /*1110*/  IMAD R73, R90, UR9, R59 ;  /* 0x000000095a497c24 */ /* 0x000fe2000f8e023b */
[----:B------:R-:W-:Y:S01]  /*1120*/  LOP3.LUT R59, R61, UR17, RZ, 0x3c, !PT ;  /* 0x000000113d3b7c12 */ /* 0x000fe2000f8e3cff */
[----:B------:R-:W-:Y:S01]  /*1130*/  IMAD.MOV R90, RZ, RZ, -R69 ;  /* 0x000000ffff5a7224 */ /* 0x000fe200078e0a45 */
[----:B------:R-:W-:Y:S01]  /*1140*/  LOP3.LUT R102, R67, UR9, RZ, 0x3c, !PT ;  /* 0x0000000943667c12 */ /* 0x000fe2000f8e3cff */
[----:B------:R-:W-:Y:S01]  /*1150*/  IMAD.IADD R72, R72, 0x1, R73 ;  /* 0x0000000148487824 */ /* 0x000fe200078e0249 */
[----:B------:R-:W-:Y:S01]  /*1160*/  ISETP.GE.AND P0, PT, R59, RZ, PT ;  /* 0x000000ff3b00720c */ /* 0x000fe20003f06270 */
[----:B------:R-:W-:Y:S01]  /*1170*/  @!P4 IMAD.IADD R57, R57, 0x1, -R2 ;  /* 0x000000013939c824 */ /* 0x000fe200078e0a02 */
[C---:B------:R-:W-:Y:S01]  /*1180*/  IADD3 R73, -R63.reuse, RZ, RZ ;  /* 0x000000ff3f497210 */ /* 0x040fe20007ffe1ff */
[----:B------:R-:W-:Y:S01]  /*1190*/  IMAD R70, R90, UR17, R53 ;  /* 0x000000115a467c24 */ /* 0x000fe2000f8e0235 */
[----:B------:R-:W-:Y:S01]  /*11a0*/  @!P4 IADD3 R82, R82, 0x1, RZ ;  /* 0x000000015252c810 */ /* 0x000fe20007ffe0ff */
[----:B------:R-:W-:Y:S01]  /*11b0*/  IMAD.HI R59, R63, 0x66666667, RZ ;  /* 0x666666673f3b7827 */ /* 0x000fe200078e02ff */
[----:B------:R-:W-:-:S02]  /*11c0*/  ISETP.GE.U32.AND P1, PT, R57, R2, PT ;  /* 0x000000023900720c */ /* 0x000fc40003f26070 */
[----:B------:R-:W-:Y:S01]  /*11d0*/  IABS R79, R70 ;  /* 0x00000046004f7213 */ /* 0x000fe20000000000 */
[----:B------:R-:W-:Y:S01]  /*11e0*/  IMAD.MOV.U32 R57, RZ, RZ, R78 ;  /* 0x000000ffff397224 */ /* 0x000fe200078e004e */
[----:B------:R-:W-:Y:S02]  /*11f0*/  SHF.R.U32.HI R78, RZ, 0x1f, R59 ;  /* 0x0000001fff4e7819 */ /* 0x000fe4000001163b */
[----:B------:R-:W-:Y:S01]  /*1200*/  P2R R97, PR, RZ, 0x2 ;  /* 0x00000002ff617803 */ /* 0x000fe20000000000 */
[----:B------:R-:W-:Y:S01]  /*1210*/  @!P0 IMAD.MOV R57, RZ, RZ, -R57 ;  /* 0x000000ffff398224 */ /* 0x000fe200078e0a39 */
[----:B------:R-:W-:Y:S01]  /*1220*/  LEA.HI.SX32 R78, R59, R78, 0x1d ;  /* 0x0000004e3b4e7211 */ /* 0x000fe200078feaff */
[----:B------:R-:W-:Y:S01]  /*1230*/  IMAD.HI.U32 R92, R4, R79, RZ ;  /* 0x0000004f045c7227 */ /* 0x000fe200078e00ff */
[----:B------:R-:W-:Y:S02]  /*1240*/  LOP3.LUT R95, R70, UR9, RZ, 0x3c, !PT ;  /* 0x00000009465f7c12 */ /* 0x000fe4000f8e3cff */
[----:B------:R-:W-:Y:S01]  /*1250*/  SEL R98, R74, R57, !P6 ;  /* 0x000000394a627207 */ /* 0x000fe20007000000 */
[----:B------:R-:W-:-:S02]  /*1260*/  IMAD R79, R92, R3, R79 ;  /* 0x000000035c4f7224 */ /* 0x000fc400078e024f */
[----:B------:R-:W-:Y:S02]  /*1270*/  IMAD R59, R73, UR17, R62 ;  /* 0x00000011493b7c24 */ /* 0x000fe4000f8e023e */
[----:B------:R-:W-:Y:S01]  /*1280*/  IMAD.HI R57, R98, 0x66666667, RZ ;  /* 0x6666666762397827 */ /* 0x000fe200078e02ff */
[----:B------:R-:W-:Y:S02]  /*1290*/  ISETP.GT.U32.AND P2, PT, R2, R79, PT ;  /* 0x0000004f0200720c */ /* 0x000fe40003f44070 */
[----:B------:R-:W-:Y:S02]  /*12a0*/  IABS R75, R59 ;  /* 0x0000003b004b7213 */ /* 0x000fe40000000000 */
[----:B------:R-:W-:-:S03]  /*12b0*/  SHF.R.U32.HI R94, RZ, 0x1f, R57 ;  /* 0x0000001fff5e7819 */ /* 0x000fc60000011639 */
[----:B------:R-:W-:Y:S01]  /*12c0*/  IMAD.HI.U32 R90, R4, R75, RZ ;  /* 0x0000004b045a7227 */ /* 0x000fe200078e00ff */
[----:B------:R-:W-:-:S03]  /*12d0*/  LEA.HI.SX32 R73, R57, R94, 0x1d ;  /* 0x0000005e39497211 */ /* 0x000fc600078feaff */
[----:B------:R-:W-:Y:S02]  /*12e0*/  IMAD.MOV R94, RZ, RZ, -R98 ;  /* 0x000000ffff5e7224 */ /* 0x000fe400078e0a62 */
[----:B------:R-:W-:Y:S01]  /*12f0*/  IMAD R75, R90, R3, R75 ;  /* 0x000000035a4b7224 */ /* 0x000fe200078e024b */
[----:B------:R-:W-:Y:S01]  /*1300*/  @!P2 IADD3 R92, R92, 0x1, RZ ;  /* 0x000000015c5ca810 */ /* 0x000fe20007ffe0ff */
[----:B------:R-:W-:Y:S02]  /*1310*/  IMAD R83, R94, UR17, R61 ;  /* 0x000000115e537c24 */ /* 0x000fe4000f8e023d */
[----:B------:R-:W-:Y:S01]  /*1320*/  @!P2 IMAD.IADD R79, R79, 0x1, -R2 ;  /* 0x000000014f4fa824 */ /* 0x000fe200078e0a02 */
[----:B------:R-:W-:Y:S01]  /*1330*/  ISETP.GT.U32.AND P0, PT, R2, R75, PT ;  /* 0x0000004b0200720c */ /* 0x000fe20003f04070 */
[----:B------:R-:W-:Y:S01]  /*1340*/  IMAD R73, R73, -0x14, R98 ;  /* 0xffffffec49497824 */ /* 0x000fe200078e0262 */
[----:B------:R-:W-:Y:S02]  /*1350*/  IABS R57, R83 ;  /* 0x0000005300397213 */ /* 0x000fe40000000000 */
[----:B------:R-:W-:-:S02]  /*1360*/  ISETP.GE.U32.AND P3, PT, R79, R2, PT ;  /* 0x000000024f00720c */ /* 0x000fc40003f66070 */
[----:B------:R-:W-:Y:S01]  /*1370*/  LOP3.LUT R101, R83, UR9, RZ, 0x3c, !PT ;  /* 0x0000000953657c12 */ /* 0x000fe2000f8e3cff */
[----:B------:R-:W-:Y:S01]  /*1380*/  IMAD.HI.U32 R96, R4, R57, RZ ;  /* 0x0000003904607227 */ /* 0x000fe200078e00ff */
[----:B------:R-:W-:Y:S02]  /*1390*/  P2R R100, PR, RZ, 0x8 ;  /* 0x00000008ff647803 */ /* 0x000fe40000000000 */
[----:B------:R-:W-:Y:S01]  /*13a0*/  LOP3.LUT R79, R59, UR9, RZ, 0x3c, !PT ;  /* 0x000000093b4f7c12 */ /* 0x000fe2000f8e3cff */
[----:B------:R-:W-:Y:S01]  /*13b0*/  IMAD R57, R96, R3, R57 ;  /* 0x0000000360397224 */ /* 0x000fe200078e0239 */
[----:B------:R-:W-:Y:S01]  /*13c0*/  ISETP.NE.AND P4, PT, R100, RZ, PT ;  /* 0x000000ff6400720c */ /* 0x000fe20003f85270 */
[----:B------:R-:W-:Y:S01]  /*13d0*/  @!P0 IMAD.IADD R75, R75, 0x1, -R2 ;  /* 0x000000014b4b8824 */ /* 0x000fe200078e0a02 */
[----:B------:R-:W-:Y:S02]  /*13e0*/  @!P0 IADD3 R90, R90, 0x1, RZ ;  /* 0x000000015a5a8810 */ /* 0x000fe40007ffe0ff */
[----:B------:R-:W-:-:S02]  /*13f0*/  ISETP.GT.U32.AND P3, PT, R2, R57, PT ;  /* 0x000000390200720c */ /* 0x000fc40003f64070 */
[----:B------:R-:W-:-:S04]  /*1400*/  ISETP.GE.U32.AND P1, PT, R75, R2, PT ;  /* 0x000000024b00720c */ /* 0x000fc80003f26070 */
[----:B------:R-:W-:-:S03]  /*1410*/  P2R R99, PR, RZ, 0x2 ;  /* 0x00000002ff637803 */ /* 0x000fc60000000000 */
[----:B------:R-:W-:-:S04]  /*1420*/  @P4 IADD3 R92, R92, 0x1, RZ ;  /* 0x000000015c5c4810 */ /* 0x000fc80007ffe0ff */
[-C--:B------:R-:W-:Y:S02]  /*1430*/  @!P3 IADD3 R57, R57, -R2.reuse, RZ ;  /* 0x800000023939b210 */ /* 0x080fe40007ffe0ff */
[----:B------:R-:W-:Y:S02]  /*1440*/  @!P3 IADD3 R96, R96, 0x1, RZ ;  /* 0x000000016060b810 */ /* 0x000fe40007ffe0ff */
[----:B------:R-:W-:Y:S02]  /*1450*/  ISETP.GE.U32.AND P1, PT, R57, R2, PT ;  /* 0x000000023900720c */ /* 0x000fe40003f26070 */
[----:B------:R-:W-:Y:S02]  /*1460*/  IADD3 R57, R87, UR8, RZ ;  /* 0x0000000857397c10 */ /* 0x000fe4000fffe0ff */
[----:B------:R-:W-:Y:S02]  /*1470*/  ISETP.NE.AND P3, PT, R91, RZ, PT ;  /* 0x000000ff5b00720c */ /* 0x000fe40003f65270 */
[----:B------:R-:W-:-:S05]  /*1480*/  IABS R75, R57 ;  /* 0x00000039004b7213 */ /* 0x000fca0000000000 */
[----:B------:R-:W-:Y:S02]  /*1490*/  IMAD.HI.U32 R94, R75, UR7, RZ ;  /* 0x000000074b5e7c27 */ /* 0x000fe4000f8e00ff */
[----:B------:R-:W-:Y:S02]  /*14a0*/  @P1 IADD3 R96, R96, 0x1, RZ ;  /* 0x0000000160601810 */ /* 0x000fe40007ffe0ff */
[----:B------:R-:W-:Y:S01]  /*14b0*/  IMAD R5, R94, R5, R75 ;  /* 0x000000055e057224 */ /* 0x000fe200078e024b */
[----:B------:R-:W-:Y:S01]  /*14c0*/  ISETP.NE.AND P1, PT, R93, RZ, PT ;  /* 0x000000ff5d00720c */ /* 0x000fe20003f25270 */
[----:B------:R-:W-:-:S03]  /*14d0*/  IMAD.MOV.U32 R75, RZ, RZ, 0x2 ;  /* 0x00000002ff4b7424 */ /* 0x000fc600078e00ff */
[----:B------:R-:W-:-:S13]  /*14e0*/  ISETP.LT.U32.AND P5, PT, R5, UR11, PT ;  /* 0x0000000b05007c0c */ /* 0x000fda000bfa1070 */
[----:B------:R-:W-:Y:S02]  /*14f0*/  @!P5 IADD3 R5, R5, -UR5, RZ ;  /* 0x800000050505dc10 */ /* 0x000fe4000fffe0ff */
[----:B------:R-:W-:Y:S02]  /*1500*/  @!P5 IADD3 R94, R94, 0x1, RZ ;  /* 0x000000015e5ed810 */ /* 0x000fe40007ffe0ff */
[----:B------:R-:W-:Y:S02]  /*1510*/  ISETP.GE.U32.AND P5, PT, R5, UR11, PT ;  /* 0x0000000b05007c0c */ /* 0x000fe4000bfa6070 */
[----:B------:R-:W-:-:S11]  /*1520*/  LOP3.LUT R5, R57, UR17, RZ, 0x3c, !PT ;  /* 0x0000001139057c12 */ /* 0x000fd6000f8e3cff */
[----:B------:R-:W-:Y:S02]  /*1530*/  @P5 IADD3 R94, R94, 0x1, RZ ;  /* 0x000000015e5e5810 */ /* 0x000fe40007ffe0ff */
[----:B------:R-:W-:-:S13]  /*1540*/  ISETP.GE.AND P5, PT, R5, RZ, PT ;  /* 0x000000ff0500720c */ /* 0x000fda0003fa6270 */
[----:B------:R-:W-:Y:S01]  /*1550*/  @!P5 IMAD.MOV R94, RZ, RZ, -R94 ;  /* 0x000000ffff5ed224 */ /* 0x000fe200078e0a5e */
[----:B------:R-:W-:-:S04]  /*1560*/  ISETP.NE.AND P5, PT, R89, RZ, PT ;  /* 0x000000ff5900720c */ /* 0x000fc80003fa5270 */
[----:B------:R-:W-:Y:S02]  /*1570*/  SEL R74, R74, R94, !P6 ;  /* 0x0000005e4a4a7207 */ /* 0x000fe40007000000 */
[----:B------:R-:W-:Y:S02]  /*1580*/  MOV R94, UR9 ;  /* 0x00000009005e7c02 */ /* 0x000fe40008000f00 */
[----:B------:R-:W-:-:S03]  /*1590*/  ISETP.NE.AND P6, PT, R99, RZ, PT ;  /* 0x000000ff6300720c */ /* 0x000fc60003fc5270 */
[----:B------:R-:W-:Y:S02]  /*15a0*/  IMAD R5, R73, R94, UR10 ;  /* 0x0000000a49057e24 */ /* 0x000fe4000f8e025e */
[----:B------:R-:W-:Y:S02]  /*15b0*/  @!P5 IADD3 R80, R80, 0x1, RZ ;  /* 0x000000015050d810 */ /* 0x000fe40007ffe0ff */
[----:B------:R-:W-:Y:S02]  /*15c0*/  ISETP.NE.AND P5, PT, R97, RZ, PT ;  /* 0x000000ff6100720c */ /* 0x000fe40003fa5270 */
[----:B------:R-:W-:Y:S02]  /*15d0*/  @P3 IADD3 R80, R80, 0x1, RZ ;  /* 0x0000000150503810 */ /* 0x000fe40007ffe0ff */
[----:B------:R-:W-:Y:S02]  /*15e0*/  ISETP.GE.AND P3, PT, R102, RZ, PT ;  /* 0x000000ff6600720c */ /* 0x000fe40003f66270 */
[----:B------:R-:W-:-:S07]  /*15f0*/  @P6 IADD3 R90, R90, 0x1, RZ ;  /* 0x000000015a5a6810 */ /* 0x000fce0007ffe0ff */
[----:B------:R-:W-:Y:S02]  /*1600*/  @P5 IADD3 R82, R82, 0x1, RZ ;  /* 0x0000000152525810 */ /* 0x000fe40007ffe0ff */
[----:B------:R-:W-:-:S03]  /*1610*/  ISETP.GE.AND P5, PT, R103, RZ, PT ;  /* 0x000000ff6700720c */ /* 0x000fc60003fa6270 */
[----:B------:R-:W-:Y:S01]  /*1620*/  @!P3 IMAD.MOV R82, RZ, RZ, -R82 ;  /* 0x000000ffff52b224 */ /* 0x000fe200078e0a52 */
[----:B------:R-:W-:-:S04]  /*1630*/  ISETP.GE.AND P3, PT, R58, UR16, PT ;  /* 0x000000103a007c0c */ /* 0x000fc8000bf66270 */
[----:B------:R-:W-:-:S05]  /*1640*/  ISETP.LT.AND P4, PT, R60, c[0x0][0x18c], !P3 ;  /* 0x000063003c007a0c */ /* 0x000fca0005f81270 */
[----:B------:R-:W-:Y:S01]  /*1650*/  @!P5 IMAD.MOV R80, RZ, RZ, -R80 ;  /* 0x000000ffff50d224 */ /* 0x000fe200078e0a50 */
[----:B------:R-:W-:-:S13]  /*1660*/  ISETP.GE.AND P5, PT, R101, RZ, PT ;  /* 0x000000ff6500720c */ /* 0x000fda0003fa6270 */
[----:B------:R-:W-:-:S05]  /*1670*/  @!P5 IMAD.MOV R96, RZ, RZ, -R96 ;  /* 0x000000ffff60d224 */ /* 0x000fca00078e0a60 */
[----:B------:R-:W-:Y:S01]  /*1680*/  SEL R94, R77, R96, !P1 ;  /* 0x000000604d5e7207 */ /* 0x000fe20004800000 */
[----:B------:R-:W-:-:S04]  /*1690*/  IMAD.MOV R96, RZ, RZ, -R74 ;  /* 0x000000ffff607224 */ /* 0x000fc800078e0a4a */
[----:B------:R-:W-:Y:S02]  /*16a0*/  IMAD R5, R94, UR18, R5 ;  /* 0x000000125e057c24 */ /* 0x000fe4000f8e0205 */
[----:B------:R-:W-:Y:S02]  /*16b0*/  IMAD.MOV R94, RZ, RZ, -R94 ;  /* 0x000000ffff5e7224 */ /* 0x000fe400078e0a5e */
[----:B------:R-:W-:Y:S02]  /*16c0*/  IMAD R73, R96, UR17, R57 ;  /* 0x0000001160497c24 */ /* 0x000fe4000f8e0239 */
[--C-:B------:R-:W-:Y:S01]  /*16d0*/  IMAD R94, R94, UR9, R83.reuse ;  /* 0x000000095e5e7c24 */ /* 0x100fe2000f8e0253 */
[----:B------:R-:W-:-:S03]  /*16e0*/  PRMT R83, RZ, 0x7610, R83 ;  /* 0x00007610ff537816 */ /* 0x000fc60000000053 */
[----:B------:R-:W-:Y:S01]  /*16f0*/  IMAD.IADD R94, R5, 0x1, R94 ;  /* 0x00000001055e7824 */ /* 0x000fe200078e025e */
[----:B------:R-:W-:-:S05]  /*1700*/  IABS R5, R73 ;  /* 0x0000004900057213 */ /* 0x000fca0000000000 */
[----:B------:R-:W-:-:S04]  /*1710*/  IMAD.HI.U32 R4, R4, R5, RZ ;  /* 0x0000000504047227 */ /* 0x000fc800078e00ff */
[----:B------:R-:W-:-:S05]  /*1720*/  IMAD R3, R4, R3, R5 ;  /* 0x0000000304037224 */ /* 0x000fca00078e0205 */
[----:B------:R-:W-:-:S13]  /*1730*/  ISETP.GT.U32.AND P5, PT, R2, R3, PT ;  /* 0x000000030200720c */ /* 0x000fda0003fa4070 */
[----:B------:R-:W-:-:S05]  /*1740*/  @!P5 IMAD.IADD R3, R3, 0x1, -R2 ;  /* 0x000000010303d824 */ /* 0x000fca00078e0a02 */
[----:B------:R-:W-:Y:S02]  /*1750*/  ISETP.GE.U32.AND P2, PT, R3, R2, PT ;  /* 0x000000020300720c */ /* 0x000fe40003f46070 */
[----:B------:R-:W-:-:S04]  /*1760*/  MOV R2, UR12 ;  /* 0x0000000c00027c02 */ /* 0x000fc80008000f00 */
[----:B------:R-:W-:Y:S01]  /*1770*/  ISETP.LT.AND P4, PT, R2, 0x240, P4 ;  /* 0x000002400200780c */ /* 0x000fe20002781270 */
[----:B------:R-:W-:-:S12]  /*1780*/  IMAD.WIDE R2, R76, R75, c[0x0][0x160] ;  /* 0x000058004c027625 */ /* 0x000fd800078e024b */
[----:B------:R0:W2:Y:S01]  /*1790*/  @P4 LDG.E.EL.U16 R83, [R2.64] ;  /* 0x0000000e02534981 */ /* 0x0000a2000c2e1500 */
[----:B------:R-:W-:Y:S02]  /*17a0*/  ISETP.GE.AND P6, PT, R95, RZ, PT ;  /* 0x000000ff5f00720c */ /* 0x000fe40003fc6270 */
[----:B------:R-:W-:Y:S02]  /*17b0*/  @!P5 IADD3 R4, R4, 0x1, RZ ;  /* 0x000000010404d810 */ /* 0x000fe40007ffe0ff */
[----:B------:R-:W-:Y:S02]  /*17c0*/  LOP3.LUT R5, R73, UR9, RZ, 0x3c, !PT ;  /* 0x0000000949057c12 */ /* 0x000fe4000f8e3cff */
[----:B------:R-:W-:Y:S02]  /*17d0*/  @P2 IADD3 R4, R4, 0x1, RZ ;  /* 0x0000000104042810 */ /* 0x000fe40007ffe0ff */
[----:B------:R-:W-:Y:S02]  /*17e0*/  ISETP.GE.AND P2, PT, R79, RZ, PT ;  /* 0x000000ff4f00720c */ /* 0x000fe40003f46270 */
[----:B------:R-:W-:Y:S01]  /*17f0*/  ISETP.GE.AND P5, PT, R5, RZ, PT ;  /* 0x000000ff0500720c */ /* 0x000fe20003fa6270 */
[----:B------:R-:W-:Y:S01]  /*1800*/  IMAD.MOV.U32 R76, RZ, RZ, R4 ;  /* 0x000000ffff4c7224 */ /* 0x000fe200078e0004 */
[----:B0-----:R-:W-:Y:S01]  /*1810*/  MOV R2, UR12 ;  /* 0x0000000c00027c02 */ /* 0x001fe20008000f00 */
[----:B------:R-:W-:Y:S01]  /*1820*/  @!P6 IMAD.MOV R92, RZ, RZ, -R92 ;  /* 0x000000ffff5ce224 */ /* 0x000fe200078e0a5c */
[----:B------:R-:W-:-:S02]  /*1830*/  ISETP.GE.AND P6, PT, R61, UR16, PT ;  /* 0x000000103d007c0c */ /* 0x000fc4000bfc6270 */
[----:B------:R-:W-:Y:S02]  /*1840*/  PRMT R89, RZ, 0x7610, R89 ;  /* 0x00007610ff597816 */ /* 0x000fe40000000059 */
[----:B------:R-:W-:-:S03]  /*1850*/  ISETP.LT.AND P0, PT, R81, c[0x0][0x18c], !P6 ;  /* 0x0000630051007a0c */ /* 0x000fc60007701270 */
[----:B------:R-:W-:Y:S01]  /*1860*/  @!P2 IMAD.MOV R90, RZ, RZ, -R90 ;  /* 0x000000ffff5aa224 */ /* 0x000fe200078e0a5a */
[----:B------:R-:W-:Y:S01]  /*1870*/  ISETP.GE.AND P2, PT, R64, UR16, PT ;  /* 0x0000001040007c0c */ /* 0x000fe2000bf46270 */
[----:B------:R-:W-:Y:S01]  /*1880*/  @!P5 IMAD.MOV R76, RZ, RZ, -R76 ;  /* 0x000000ffff4cd224 */ /* 0x000fe200078e0a4c */
[----:B------:R-:W-:Y:S02]  /*1890*/  ISETP.LT.AND P0, PT, R2, 0x240, P0 ;  /* 0x000002400200780c */ /* 0x000fe40000701270 */
[----:B------:R-:W-:-:S04]  /*18a0*/  ISETP.LT.AND P5, PT, R71, c[0x0][0x18c], !P2 ;  /* 0x0000630047007a0c */ /* 0x000fc800057a1270 */
[----:B------:R-:W-:Y:S01]  /*18b0*/  ISETP.LT.AND P5, PT, R2, 0x240, P5 ;  /* 0x000002400200780c */ /* 0x000fe20002fa1270 */
[----:B------:R-:W-:-:S06]  /*18c0*/  IMAD.WIDE R2, R94, R75, c[0x0][0x160] ;  /* 0x000058005e027625 */ /* 0x000fcc00078e024b */
[----:B------:R0:W3:Y:S01]  /*18d0*/  @P0 LDG.E.EL.U16 R89, [R2.64] ;  /* 0x0000000e02590981 */ /* 0x0000e2000c2e1500 */
[----:B------:R-:W-:Y:S01]  /*18e0*/  PRMT R91, RZ, 0x7610, R91 ;  /* 0x00007610ff5b7816 */ /* 0x000fe2000000005b */
[----:B------:R-:W-:-:S05]  /*18f0*/  IMAD.WIDE R4, R72, R75, c[0x0][0x160] ;  /* 0x0000580048047625 */ /* 0x000fca00078e024b */
[----:B------:R1:W4:Y:S01]  /*1900*/  @P5 LDG.E.EL.U16 R91, [R4.64] ;  /* 0x0000000e045b5981 */ /* 0x000322000c2e1500 */
[----:B------:R-:W-:Y:S01]  /*1910*/  IMAD R78, R78, -0x14, R63 ;  /* 0xffffffec4e4e7824 */ /* 0x000fe200078e023f */
[C---:B------:R-:W-:Y:S01]  /*1920*/  SEL R80, R77.reuse, R80, !P1 ;  /* 0x000000504d507207 */ /* 0x040fe20004800000 */
[----:B------:R-:W-:Y:S01]  /*1930*/  IMAD.U32 R63, RZ, RZ, UR9 ;  /* 0x00000009ff3f7e24 */ /* 0x000fe2000f8e00ff */
[C---:B------:R-:W-:Y:S01]  /*1940*/  SEL R72, R77.reuse, R82, !P1 ;  /* 0x000000524d487207 */ /* 0x040fe20004800000 */
[----:B0-----:R-:W-:Y:S01]  /*1950*/  IMAD.U32 R3, RZ, RZ, UR12 ;  /* 0x0000000cff037e24 */ /* 0x001fe2000f8e00ff */
[C---:B------:R-:W-:Y:S01]  /*1960*/  SEL R79, R77.reuse, R92, !P1 ;  /* 0x0000005c4d4f7207 */ /* 0x040fe20004800000 */
[----:B------:R-:W-:Y:S01]  /*1970*/  IMAD R78, R78, R63, UR10 ;  /* 0x0000000a4e4e7e24 */ /* 0x000fe2000f8e023f */
[C---:B------:R-:W-:Y:S02]  /*1980*/  SEL R63, R77.reuse, R90, !P1 ;  /* 0x0000005a4d3f7207 */ /* 0x040fe40004800000 */
[----:B------:R-:W-:-:S02]  /*1990*/  SEL R77, R77, R76, !P1 ;  /* 0x0000004c4d4d7207 */ /* 0x000fc40004800000 */
[----:B------:R-:W-:Y:S01]  /*19a0*/  PRMT R76, RZ, 0x7610, R76 ;  /* 0x00007610ff4c7816 */ /* 0x000fe2000000004c */
[----:B-1----:R-:W-:Y:S01]  /*19b0*/  IMAD.MOV R4, RZ, RZ, -R63 ;  /* 0x000000ffff047224 */ /* 0x002fe200078e0a3f */
[----:B------:R-:W-:Y:S01]  /*19c0*/  ISETP.LT.AND P1, PT, R58, UR16, PT ;  /* 0x000000103a007c0c */ /* 0x000fe2000bf21270 */
[----:B------:R-:W-:Y:S02]  /*19d0*/  IMAD R2, R63, UR18, R78 ;  /* 0x000000123f027c24 */ /* 0x000fe4000f8e024e */
[----:B------:R-:W-:Y:S01]  /*19e0*/  IMAD R59, R4, UR9, R59 ;  /* 0x00000009043b7c24 */ /* 0x000fe2000f8e023b */
[----:B------:R-:W-:-:S04]  /*19f0*/  SEL R58, RZ, 0x3f800000, !P1 ;  /* 0x3f800000ff3a7807 */ /* 0x000fc80004800000 */
[----:B------:R-:W-:Y:S01]  /*1a00*/  IADD3 R2, R2, R59, RZ ;  /* 0x0000003b02027210 */ /* 0x000fe20007ffe0ff */
[----:B------:R-:W-:-:S05]  /*1a10*/  FADD R59, R58, R56 ;  /* 0x000000383a3b7221 */ /* 0x000fca0000000000 */
[C---:B------:R-:W-:Y:S01]  /*1a20*/  FSETP.GEU.AND P1, PT, |R59|.reuse, 1.175494350822287508e-38, PT ;  /* 0x008000003b00780b */ /* 0x040fe20003f2e200 */
[----:B------:R-:W-:Y:S01]  /*1a30*/  FMUL R4, R59, 0.25 ;  /* 0x3e8000003b047820 */ /* 0x000fe20000400000 */
[----:B------:R-:W-:Y:S01]  /*1a40*/  FMUL R5, R58, 0.25 ;  /* 0x3e8000003a057820 */ /* 0x000fe20000400000 */
[----:B--2---:R-:W-:Y:S02]  /*1a50*/  SEL R83, R83, RZ, P4 ;  /* 0x000000ff53537207 */ /* 0x004fe40002000000 */
[----:B------:R-:W-:-:S04]  /*1a60*/  ISETP.GE.AND P4, PT, R62, UR16, PT ;  /* 0x000000103e007c0c */ /* 0x000fc8000bf86270 */
[----:B------:R-:W-:-:S04]  /*1a70*/  ISETP.LT.AND P4, PT, R88, c[0x0][0x18c], !P4 ;  /* 0x0000630058007a0c */ /* 0x000fc80006781270 */
[----:B------:R-:W-:Y:S01]  /*1a80*/  ISETP.LT.AND P4, PT, R3, 0x240, P4 ;  /* 0x000002400300780c */ /* 0x000fe20002781270 */
[----:B------:R-:W-:-:S12]  /*1a90*/  IMAD.WIDE R2, R2, R75, c[0x0][0x160] ;  /* 0x0000580002027625 */ /* 0x000fd800078e024b */
[----:B------:R0:W2:Y:S02]  /*1aa0*/  @P4 LDG.E.EL.U16 R76, [R2.64] ;  /* 0x0000000e024c4981 */ /* 0x0000a4000c2e1500 */
[----:B0-----:R-:W-:Y:S01]  /*1ab0*/  IMAD.HI R2, R69, 0x66666667, RZ ;  /* 0x6666666745027827 */ /* 0x001fe200078e02ff */
[----:B---3--:R-:W-:Y:S02]  /*1ac0*/  SEL R89, R89, RZ, P0 ;  /* 0x000000ff59597207 */ /* 0x008fe40000000000 */
[----:B------:R-:W-:-:S04]  /*1ad0*/  ISETP.LT.AND P0, PT, R61, UR16, PT ;  /* 0x000000103d007c0c */ /* 0x000fc8000bf01270 */
[----:B------:R-:W-:Y:S02]  /*1ae0*/  SEL R61, RZ, 0x3f800000, !P0 ;  /* 0x3f800000ff3d7807 */ /* 0x000fe40004000000 */
[----:B------:R-:W-:Y:S02]  /*1af0*/  FSETP.GT.AND P0, PT, |R59|, 8.50705917302346158658e+37, PT ;  /* 0x7e8000003b00780b */ /* 0x000fe40003f04200 */
[----:B----4-:R-:W-:Y:S01]  /*1b00*/  SEL R91, R91, RZ, P5 ;  /* 0x000000ff5b5b7207 */ /* 0x010fe20002800000 */
[----:B------:R-:W-:Y:S01]  /*1b10*/  FADD R63, R61, R26 ;  /* 0x0000001a3d3f7221 */ /* 0x000fe20000000000 */
[----:B------:R-:W-:Y:S02]  /*1b20*/  FSEL R4, R4, R59, P0 ;  /* 0x0000003b04047208 */ /* 0x000fe40000000000 */
[----:B------:R-:W-:Y:S01]  /*1b30*/  FSEL R3, R5, R58, P0 ;  /* 0x0000003a05037208 */ /* 0x000fe20000000000 */
[----:B------:R-:W-:Y:S01]  /*1b40*/  FMUL R78, R63, 0.25 ;  /* 0x3e8000003f4e7820 */ /* 0x000fe20000400000 */
[----:B------:R-:W-:Y:S01]  /*1b50*/  ISETP.GE.AND P5, PT, R60, c[0x0][0x18c], PT ;  /* 0x000063003c007a0c */ /* 0x000fe20003fa6270 */
[----:B------:R-:W-:Y:S01]  /*1b60*/  @!P1 FMUL R4, R4, 16777216 ;  /* 0x4b80000004049820 */ /* 0x000fe20000400000 */
[----:B------:R-:W-:Y:S01]  /*1b70*/  ISETP.GE.AND P0, PT, R81, c[0x0][0x18c], PT ;  /* 0x0000630051007a0c */ /* 0x000fe20003f06270 */
[----:B------:R-:W-:Y:S01]  /*1b80*/  @!P1 FMUL R3, R3, 16777216 ;  /* 0x4b80000003039820 */ /* 0x000fe20000400000 */
[----:B------:R-:W-:Y:S01]  /*1b90*/  FSETP.GEU.AND P1, PT, |R63|, 1.175494350822287508e-38, PT ;  /* 0x008000003f00780b */ /* 0x000fe20003f2e200 */
[----:B------:R-:W-:-:S02]  /*1ba0*/  HADD2.F32 R92, -RZ, R91.H0_H0 ;  /* 0x2000005bff5c7230 */ /* 0x000fc40000004100 */
[----:B------:R-:W0:Y:S03]  /*1bb0*/  MUFU.RCP R4, R4 ;  /* 0x0000000400047308 */ /* 0x000e260000001000 */
[----:B------:R-:W-:Y:S01]  /*1bc0*/  FSEL R92, R92, RZ, !P2 ;  /* 0x000000ff5c5c7208 */ /* 0x000fe20005000000 */
[----:B0-----:R-:W-:Y:S01]  /*1bd0*/  FMUL R60, R4, R3 ;  /* 0x00000003043c7220 */ /* 0x001fe20000400000 */
[----:B------:R-:W-:Y:S01]  /*1be0*/  SHF.R.U32.HI R3, RZ, 0x1f, R2 ;  /* 0x0000001fff037819 */ /* 0x000fe20000011602 */
[----:B------:R-:W-:Y:S02]  /*1bf0*/  HADD2.F32 R4, -RZ, R89.H0_H0 ;  /* 0x20000059ff047230 */ /* 0x000fe40000004100 */
[----:B------:R-:W-:Y:S01]  /*1c00*/  IMAD.U32 R89, RZ, RZ, UR9 ;  /* 0x00000009ff597e24 */ /* 0x000fe2000f8e00ff */
[----:B------:R-:W-:Y:S01]  /*1c10*/  LEA.HI.SX32 R2, R2, R3, 0x1d ;  /* 0x0000000302027211 */ /* 0x000fe200078feaff */
[----:B------:R-:W-:Y:S01]  /*1c20*/  HADD2.F32 R3, -RZ, R83.H0_H0 ;  /* 0x20000053ff037230 */ /* 0x000fe20000004100 */
[----:B------:R-:W-:Y:S01]  /*1c30*/  FSEL R82, R4, RZ, !P6 ;  /* 0x000000ff04527208 */ /* 0x000fe20007000000 */
[----:B------:R-:W-:Y:S01]  /*1c40*/  FMUL R4, R61, 0.25 ;  /* 0x3e8000003d047820 */ /* 0x000fe20000400000 */
[----:B------:R-:W-:Y:S01]  /*1c50*/  ISETP.GE.AND P6, PT, R53, UR16, PT ;  /* 0x0000001035007c0c */ /* 0x000fe2000bfc6270 */
[----:B------:R-:W-:Y:S01]  /*1c60*/  IMAD R2, R2, -0x14, R69 ;  /* 0xffffffec02027824 */ /* 0x000fe200078e0245 */
[----:B------:R-:W-:Y:S01]  /*1c70*/  FSEL R81, R3, RZ, !P3 ;  /* 0x000000ff03517208 */ /* 0x000fe20005800000 */
[----:B------:R-:W-:Y:S01]  /*1c80*/  IMAD.U32 R3, RZ, RZ, UR12 ;  /* 0x0000000cff037e24 */ /* 0x000fe2000f8e00ff */
[----:B------:R-:W-:Y:S01]  /*1c90*/  FSETP.GT.AND P3, PT, |R63|, 8.50705917302346158658e+37, PT ;  /* 0x7e8000003f00780b */ /* 0x000fe20003f64200 */
[----:B------:R-:W-:Y:S01]  /*1ca0*/  IMAD R2, R2, R89, UR10 ;  /* 0x0000000a02027e24 */ /* 0x000fe2000f8e0259 */
[----:B------:R-:W-:-:S02]  /*1cb0*/  FADD R89, RZ, R7 ;  /* 0x00000007ff597221 */ /* 0x000fc40000000000 */
[----:B------:R-:W-:Y:S01]  /*1cc0*/  FSEL R83, R78, R63, P3 ;  /* 0x0000003f4e537208 */ /* 0x000fe20001800000 */
[----:B------:R-:W-:Y:S01]  /*1cd0*/  FADD R78, R81, -R46 ;  /* 0x8000002e514e7221 */ /* 0x000fe20000000000 */
[----:B------:R-:W-:Y:S01]  /*1ce0*/  FSEL R90, R4, R61, P3 ;  /* 0x0000003d045a7208 */ /* 0x000fe20001800000 */
[----:B------:R-:W-:Y:S01]  /*1cf0*/  IMAD R2, R79, UR18, R2 ;  /* 0x000000124f027c24 */ /* 0x000fe2000f8e0202 */
[----:B------:R-:W-:Y:S01]  /*1d00*/  FSETP.NEU.AND P3, PT, R59, RZ, PT ;  /* 0x000000ff3b00720b */ /* 0x000fe20003f6d000 */
[----:B------:R-:W-:Y:S01]  /*1d10*/  @!P1 FMUL R83, R83, 16777216 ;  /* 0x4b80000053539820 */ /* 0x000fe20000400000 */
[----:B------:R-:W-:Y:S01]  /*1d20*/  ISETP.LT.AND P5, PT, R3, 0x240, !P5 ;  /* 0x000002400300780c */ /* 0x000fe20006fa1270 */
[----:B------:R-:W-:Y:S01]  /*1d30*/  @!P1 FMUL R90, R90, 16777216 ;  /* 0x4b8000005a5a9820 */ /* 0x000fe20000400000 */
[----:B------:R-:W-:Y:S01]  /*1d40*/  ISETP.LT.AND P1, PT, R64, UR16, PT ;  /* 0x0000001040007c0c */ /* 0x000fe2000bf21270 */
[----:B------:R-:W-:Y:S01]  /*1d50*/  IMAD.HI R3, R68, 0x66666667, RZ ;  /* 0x6666666744037827 */ /* 0x000fe200078e02ff */
[----:B------:R-:W-:Y:S01]  /*1d60*/  FSEL R64, R60, RZ, P3 ;  /* 0x000000ff3c407208 */ /* 0x000fe20001800000 */
[----:B------:R-:W0:Y:S01]  /*1d70*/  MUFU.RCP R83, R83 ;  /* 0x0000005300537308 */ /* 0x000e220000001000 */
[----:B------:R-:W-:Y:S01]  /*1d80*/  FMUL R81, R78, R78 ;  /* 0x0000004e4e517220 */ /* 0x000fe20000400000 */
[----:B------:R-:W-:Y:S01]  /*1d90*/  IMAD.HI R60, R66, 0x66666667, RZ ;  /* 0x66666667423c7827 */ /* 0x000fe200078e02ff */
[----:B------:R-:W-:-:S02]  /*1da0*/  ISETP.LT.AND P3, PT, R62, UR16, PT ;  /* 0x000000103e007c0c */ /* 0x000fc4000bf61270 */
[----:B------:R-:W-:Y:S02]  /*1db0*/  FMUL R81, R81, R16 ;  /* 0x0000001051517220 */ /* 0x000fe40000400000 */
[----:B------:R-:W-:Y:S02]  /*1dc0*/  SHF.R.U32.HI R69, RZ, 0x1f, R60 ;  /* 0x0000001fff457819 */ /* 0x000fe4000001163c */
[----:B------:R-:W-:Y:S01]  /*1dd0*/  @P5 FFMA R7, R64, R81, R89 ;  /* 0x0000005140075223 */ /* 0x000fe20000000059 */
[----:B------:R-:W-:Y:S01]  /*1de0*/  IMAD.U32 R64, RZ, RZ, UR9 ;  /* 0x00000009ff407e24 */ /* 0x000fe2000f8e00ff */
[----:B------:R-:W-:Y:S01]  /*1df0*/  LEA.HI.SX32 R69, R60, R69, 0x1d ;  /* 0x000000453c457211 */ /* 0x000fe200078feaff */
[----:B------:R-:W-:Y:S01]  /*1e00*/  IMAD.U32 R89, RZ, RZ, UR9 ;  /* 0x00000009ff597e24 */ /* 0x000fe2000f8e00ff */
[----:B------:R-:W-:Y:S01]  /*1e10*/  SHF.R.U32.HI R60, RZ, 0x1f, R3 ;  /* 0x0000001fff3c7819 */ /* 0x000fe20000011603 */
[----:B0-----:R-:W-:-:S03]  /*1e20*/  FMUL R90, R83, R90 ;  /* 0x0000005a535a7220 */ /* 0x001fc60000400000 */
[----:B------:R-:W-:Y:S01]  /*1e30*/  LEA.HI.SX32 R3, R3, R60, 0x1d ;  /* 0x0000003c03037211 */ /* 0x000fe200078feaff */
[----:B------:R-:W-:Y:S02]  /*1e40*/  IMAD.U32 R60, RZ, RZ, UR12 ;  /* 0x0000000cff3c7e24 */ /* 0x000fe4000f8e00ff */
[----:B------:R-:W-:Y:S02]  /*1e50*/  IMAD R69, R69, -0x14, R66 ;  /* 0xffffffec45457824 */ /* 0x000fe400078e0242 */
[----:B------:R-:W-:Y:S01]  /*1e60*/  IMAD R68, R3, -0x14, R68 ;  /* 0xffffffec03447824 */ /* 0x000fe200078e0244 */
[----:B------:R-:W-:Y:S01]  /*1e70*/  ISETP.LT.AND P0, PT, R60, 0x240, !P0 ;  /* 0x000002403c00780c */ /* 0x000fe20004701270 */
[----:B------:R-:W-:Y:S01]  /*1e80*/  IMAD.MOV R3, RZ, RZ, -R79 ;  /* 0x000000ffff037224 */ /* 0x000fe200078e0a4f */
[----:B------:R-:W-:Y:S01]  /*1e90*/  SEL R60, RZ, 0x3f800000, !P1 ;  /* 0x3f800000ff3c7807 */ /* 0x000fe20004800000 */
[----:B------:R-:W-:Y:S01]  /*1ea0*/  FADD R79, R82, -R31 ;  /* 0x8000001f524f7221 */ /* 0x000fe20000000000 */
[----:B------:R-:W-:Y:S01]  /*1eb0*/  FSETP.NEU.AND P1, PT, R63, RZ, PT ;  /* 0x000000ff3f00720b */ /* 0x000fe20003f2d000 */
[----:B------:R-:W-:Y:S01]  /*1ec0*/  IMAD R3, R3, UR9, R70 ;  /* 0x0000000903037c24 */ /* 0x000fe2000f8e0246 */
[----:B------:R-:W-:Y:S01]  /*1ed0*/  P2R R95, PR, RZ, 0x1 ;  /* 0x00000001ff5f7803 */ /* 0x000fe20000000000 */
[----:B------:R-:W-:-:S02]  /*1ee0*/  IMAD.U32 R66, RZ, RZ, UR12 ;  /* 0x0000000cff427e24 */ /* 0x000fc4000f8e00ff */
[----:B------:R-:W-:Y:S01]  /*1ef0*/  IMAD R69, R69, R64, UR10 ;  /* 0x0000000a45457e24 */ /* 0x000fe2000f8e0240 */
[----:B------:R-:W-:Y:S01]  /*1f00*/  IADD3 R2, R2, R3, RZ ;  /* 0x0000000302027210 */ /* 0x000fe20007ffe0ff */
[----:B------:R-:W-:Y:S01]  /*1f10*/  FMUL R64, R79, R79 ;  /* 0x0000004f4f407220 */ /* 0x000fe20000400000 */
[----:B------:R-:W-:Y:S01]  /*1f20*/  FSEL R3, R90, RZ, P1 ;  /* 0x000000ff5a037208 */ /* 0x000fe20000800000 */
[----:B------:R-:W-:Y:S01]  /*1f30*/  IMAD.MOV R90, RZ, RZ, -R80 ;  /* 0x000000ffff5a7224 */ /* 0x000fe200078e0a50 */
[----:B------:R-:W-:Y:S01]  /*1f40*/  ISETP.LT.AND P1, PT, R86, c[0x0][0x18c], !P6 ;  /* 0x0000630056007a0c */ /* 0x000fe20007721270 */
[----:B------:R-:W-:Y:S01]  /*1f50*/  IMAD R89, R68, R89, UR10 ;  /* 0x0000000a44597e24 */ /* 0x000fe2000f8e0259 */
[----:B------:R-:W-:Y:S01]  /*1f60*/  FMUL R64, R64, R17 ;  /* 0x0000001140407220 */ /* 0x000fe20000400000 */
[----:B------:R-:W-:Y:S01]  /*1f70*/  IMAD R90, R90, UR9, R65 ;  /* 0x000000095a5a7c24 */ /* 0x000fe2000f8e0241 */
[----:B------:R-:W-:Y:S01]  /*1f80*/  FADD R65, R61, R52 ;  /* 0x000000343d417221 */ /* 0x000fe20000000000 */
[----:B------:R-:W-:Y:S01]  /*1f90*/  ISETP.LT.AND P1, PT, R66, 0x240, P1 ;  /* 0x000002404200780c */ /* 0x000fe20000f21270 */
[----:B------:R-:W-:Y:S01]  /*1fa0*/  FADD R66, RZ, R6 ;  /* 0x00000006ff427221 */ /* 0x000fe20000000000 */
[----:B------:R-:W-:Y:S01]  /*1fb0*/  FADD R70, R58, R39 ;  /* 0x000000273a467221 */ /* 0x000fe20000000000 */
[C---:B------:R-:W-:Y:S01]  /*1fc0*/  FMUL R68, R65.reuse, 0.25 ;  /* 0x3e80000041447820 */ /* 0x040fe20000400000 */
[----:B------:R-:W-:Y:S01]  /*1fd0*/  FSETP.GT.AND P2, PT, |R65|, 8.50705917302346158658e+37, PT ;  /* 0x7e8000004100780b */ /* 0x000fe20003f44200 */
[----:B------:R-:W-:Y:S01]  /*1fe0*/  IMAD R69, R80, UR18, R69 ;  /* 0x0000001250457c24 */ /* 0x000fe2000f8e0245 */
[----:B------:R-:W-:Y:S01]  /*1ff0*/  @P0 FFMA R6, R3, R64, R66 ;  /* 0x0000004003060223 */ /* 0x000fe20000000042 */
[----:B------:R-:W-:Y:S01]  /*2000*/  PRMT R64, RZ, 0x7610, R64 ;  /* 0x00007610ff407816 */ /* 0x000fe20000000040 */
[----:B------:R-:W-:Y:S01]  /*2010*/  FMUL R83, R70, 0.25 ;  /* 0x3e80000046537820 */ /* 0x000fe20000400000 */
[----:B------:R-:W-:Y:S01]  /*2020*/  FSEL R80, R4, R61, P2 ;  /* 0x0000003d04507208 */ /* 0x000fe20001000000 */
[----:B------:R-:W-:Y:S01]  /*2030*/  IMAD.WIDE R2, R2, R75, c[0x0][0x160] ;  /* 0x0000580002027625 */ /* 0x000fe200078e024b */
[----:B------:R-:W-:-:S02]  /*2040*/  FSEL R81, R68, R65, P2 ;  /* 0x0000004144517208 */ /* 0x000fc40001000000 */
[----:B------:R-:W-:Y:S01]  /*2050*/  FSETP.GT.AND P2, PT, |R70|, 8.50705917302346158658e+37, PT ;  /* 0x7e8000004600780b */ /* 0x000fe20003f44200 */
[----:B------:R-:W-:Y:S01]  /*2060*/  FADD R68, R60, R55 ;  /* 0x000000373c447221 */ /* 0x000fe20000000000 */
[----:B------:R0:W3:Y:S01]  /*2070*/  @P1 LDG.E.EL.U16 R64, [R2.64] ;  /* 0x0000000e02401981 */ /* 0x0000e2000c2e1500 */
[----:B------:R-:W-:Y:S02]  /*2080*/  ISETP.GE.AND P6, PT, R30, UR16, PT ;  /* 0x000000101e007c0c */ /* 0x000fe4000bfc6270 */
[----:B------:R-:W-:Y:S02]  /*2090*/  FSEL R82, R83, R70, P2 ;  /* 0x0000004653527208 */ /* 0x000fe40001000000 */
[----:B------:R-:W-:Y:S01]  /*20a0*/  FSEL R83, R5, R58, P2 ;  /* 0x0000003a05537208 */ /* 0x000fe20001000000 */
[----:B------:R-:W-:Y:S01]  /*20b0*/  FMUL R5, R60, 0.25 ;  /* 0x3e8000003c057820 */ /* 0x000fe20000400000 */
[----:B------:R-:W-:Y:S02]  /*20c0*/  FSETP.GT.AND P2, PT, |R68|, 8.50705917302346158658e+37, PT ;  /* 0x7e8000004400780b */ /* 0x000fe40003f44200 */
[----:B------:R-:W-:Y:S01]  /*20d0*/  ISETP.GE.AND P0, PT, R38, UR16, PT ;  /* 0x0000001026007c0c */ /* 0x000fe2000bf06270 */
[----:B0-----:R-:W-:Y:S01]  /*20e0*/  FMUL R3, R68, 0.25 ;  /* 0x3e80000044037820 */ /* 0x001fe20000400000 */
[----:B------:R-:W-:Y:S01]  /*20f0*/  FSEL R4, R5, R60, P2 ;  /* 0x0000003c05047208 */ /* 0x000fe20001000000 */
[C---:B------:R-:W-:Y:S01]  /*2100*/  IMAD R2, R72.reuse, UR18, R89 ;  /* 0x0000001248027c24 */ /* 0x040fe2000f8e0259 */
[----:B------:R-:W-:-:S02]  /*2110*/  IADD3 R72, -R72, RZ, RZ ;  /* 0x000000ff48487210 */ /* 0x000fc40007ffe1ff */
[----:B------:R-:W-:Y:S02]  /*2120*/  FSEL R3, R3, R68, P2 ;  /* 0x0000004403037208 */ /* 0x000fe40001000000 */
[----:B------:R-:W-:Y:S01]  /*2130*/  FSETP.GEU.AND P2, PT, |R68|, 1.175494350822287508e-38, PT ;  /* 0x008000004400780b */ /* 0x000fe20003f4e200 */
[----:B------:R-:W-:Y:S01]  /*2140*/  IMAD R67, R72, UR9, R67 ;  /* 0x0000000948437c24 */ /* 0x000fe2000f8e0243 */
[----:B------:R-:W-:Y:S01]  /*2150*/  FADD R72, R60, R51 ;  /* 0x000000333c487221 */ /* 0x000fe20000000000 */
[----:B------:R-:W-:Y:S01]  /*2160*/  SEL R66, RZ, 0x3f800000, !P3 ;  /* 0x3f800000ff427807 */ /* 0x000fe20005800000 */
[----:B------:R-:W-:Y:S02]  /*2170*/  IMAD.U32 R94, RZ, RZ, UR12 ;  /* 0x0000000cff5e7e24 */ /* 0x000fe4000f8e00ff */
[----:B------:R-:W-:Y:S01]  /*2180*/  FMUL R89, R72, 0.25 ;  /* 0x3e80000048597820 */ /* 0x000fe20000400000 */
[--C-:B------:R-:W-:Y:S01]  /*2190*/  IMAD.IADD R2, R2, 0x1, R67.reuse ;  /* 0x0000000102027824 */ /* 0x100fe200078e0243 */
[----:B------:R-:W-:-:S05]  /*21a0*/  PRMT R67, RZ, 0x7610, R67 ;  /* 0x00007610ff437816 */ /* 0x000fca0000000043 */
[----:B------:R-:W-:Y:S01]  /*21b0*/  @!P2 FMUL R3, R3, 16777216 ;  /* 0x4b8000000303a820 */ /* 0x000fe20000400000 */
[----:B------:R-:W-:Y:S01]  /*21c0*/  @!P2 FMUL R4, R4, 16777216 ;  /* 0x4b8000000404a820 */ /* 0x000fe20000400000 */
[----:B------:R-:W-:-:S04]  /*21d0*/  FSETP.GEU.AND P2, PT, |R70|, 1.175494350822287508e-38, PT ;  /* 0x008000004600780b */ /* 0x000fc80003f4e200 */
[----:B------:R-:W0:Y:S09]  /*21e0*/  MUFU.RCP R3, R3 ;  /* 0x0000000300037308 */ /* 0x000e320000001000 */
[----:B------:R-:W-:Y:S01]  /*21f0*/  @!P2 FMUL R82, R82, 16777216 ;  /* 0x4b8000005252a820 */ /* 0x000fe20000400000 */
[----:B------:R-:W-:Y:S01]  /*2200*/  @!P2 FMUL R83, R83, 16777216 ;  /* 0x4b8000005353a820 */ /* 0x000fe20000400000 */
[----:B------:R-:W-:-:S04]  /*2210*/  FSETP.GT.AND P2, PT, |R72|, 8.50705917302346158658e+37, PT ;  /* 0x7e8000004800780b */ /* 0x000fc80003f44200 */
[----:B------:R-:W-:Y:S01]  /*2220*/  FSEL R89, R89, R72, P2 ;  /* 0x0000004859597208 */ /* 0x000fe20001000000 */
[----:B0-----:R-:W-:Y:S01]  /*2230*/  FMUL R91, R3, R4 ;  /* 0x00000004035b7220 */ /* 0x001fe20000400000 */
[----:B------:R-:W-:Y:S01]  /*2240*/  IMAD.IADD R4, R69, 0x1, R90 ;  /* 0x0000000145047824 */ /* 0x000fe200078e025a */
[----:B------:R-:W-:Y:S01]  /*2250*/  FSEL R90, R5, R60, P2 ;  /* 0x0000003c055a7208 */ /* 0x000fe20001000000 */
[----:B------:R-:W-:Y:S01]  /*2260*/  IMAD.U32 R3, RZ, RZ, UR12 ;  /* 0x0000000cff037e24 */ /* 0x000fe2000f8e00ff */
[----:B------:R-:W-:-:S04]  /*2270*/  FSETP.NEU.AND P2, PT, R68, RZ, PT ;  /* 0x000000ff4400720b */ /* 0x000fc80003f4d000 */
[----:B------:R-:W-:Y:S02]  /*2280*/  FSEL R93, R91, RZ, P2 ;  /* 0x000000ff5b5d7208 */ /* 0x000fe40001000000 */
[----:B------:R-:W-:-:S04]  /*2290*/  ISETP.LT.AND P2, PT, R85, c[0x0][0x18c], !P6 ;  /* 0x0000630055007a0c */ /* 0x000fc80007741270 */
[C---:B------:R-:W-:Y:S02]  /*22a0*/  ISETP.LT.AND P3, PT, R3.reuse, 0x240, P2 ;  /* 0x000002400300780c */ /* 0x040fe40001761270 */
[----:B------:R-:W-:Y:S01]  /*22b0*/  ISETP.LT.AND P2, PT, R84, c[0x0][0x18c], !P0 ;  /* 0x0000630054007a0c */ /* 0x000fe20004741270 */
[----:B------:R-:W-:Y:S01]  /*22c0*/  IMAD.HI R91, R74, 0x66666667, RZ ;  /* 0x666666674a5b7827 */ /* 0x000fe200078e02ff */
[----:B------:R-:W-:Y:S02]  /*22d0*/  PRMT R69, RZ, 0x7610, R69 ;  /* 0x00007610ff457816 */ /* 0x000fe40000000045 */
[----:B------:R-:W-:Y:S01]  /*22e0*/  ISETP.LT.AND P0, PT, R3, 0x240, P2 ;  /* 0x000002400300780c */ /* 0x000fe20001701270 */
[----:B------:R-:W-:Y:S01]  /*22f0*/  IMAD.WIDE R2, R2, R75, c[0x0][0x160] ;  /* 0x0000580002027625 */ /* 0x000fe200078e024b */
[----:B------:R-:W-:Y:S02]  /*2300*/  ISETP.GE.AND P2, PT, R71, c[0x0][0x18c], PT ;  /* 0x0000630047007a0c */ /* 0x000fe40003f46270 */
[----:B------:R-:W-:-:S02]  /*2310*/  P2R R98, PR, RZ, 0x8 ;  /* 0x00000008ff627803 */ /* 0x000fc40000000000 */
[----:B------:R-:W-:Y:S01]  /*2320*/  ISETP.LT.AND P2, PT, R94, 0x240, !P2 ;  /* 0x000002405e00780c */ /* 0x000fe20005741270 */
[----:B------:R-:W-:Y:S01]  /*2330*/  IMAD.WIDE R4, R4, R75, c[0x0][0x160] ;  /* 0x0000580004047625 */ /* 0x000fe200078e024b */
[----:B------:R-:W-:Y:S01]  /*2340*/  SHF.R.U32.HI R94, RZ, 0x1f, R91 ;  /* 0x0000001fff5e7819 */ /* 0x000fe2000001165b */
[----:B------:R-:W-:Y:S01]  /*2350*/  FADD R71, R92, -R33 ;  /* 0x800000215c477221 */ /* 0x000fe20000000000 */
[----:B------:R0:W4:Y:S01]  /*2360*/  @P3 LDG.E.EL.U16 R67, [R2.64] ;  /* 0x0000000e02433981 */ /* 0x000122000c2e1500 */
[----:B------:R-:W-:Y:S02]  /*2370*/  P2R R100, PR, RZ, 0x1 ;  /* 0x00000001ff647803 */ /* 0x000fe40000000000 */
[----:B------:R-:W-:Y:S01]  /*2380*/  LEA.HI.SX32 R91, R91, R94, 0x1d ;  /* 0x0000005e5b5b7211 */ /* 0x000fe200078feaff */
[----:B------:R1:W5:Y:S01]  /*2390*/  @P0 LDG.E.EL.U16 R69, [R4.64] ;  /* 0x0000000e04450981 */ /* 0x000362000c2e1500 */
[----:B------:R-:W-:-:S03]  /*23a0*/  IMAD.MOV R92, RZ, RZ, -R77 ;  /* 0x000000ffff5c7224 */ /* 0x000fc600078e0a4d */
[----:B------:R-:W-:Y:S01]  /*23b0*/  IMAD R91, R91, -0x14, R74 ;  /* 0xffffffec5b5b7824 */ /* 0x000fe200078e024a */
[----:B------:R-:W-:Y:S01]  /*23c0*/  FADD R74, R66, R37 ;  /* 0x00000025424a7221 */ /* 0x000fe20000000000 */
[----:B0-----:R-:W-:Y:S01]  /*23d0*/  FMUL R2, R71, R71 ;  /* 0x0000004747027220 */ /* 0x001fe20000400000 */
[----:B------:R-:W-:Y:S02]  /*23e0*/  IMAD R73, R92, UR9, R73 ;  /* 0x000000095c497c24 */ /* 0x000fe4000f8e0249 */
[----:B------:R-:W-:Y:S01]  /*23f0*/  FMUL R3, R74, 0.25 ;  /* 0x3e8000004a037820 */ /* 0x000fe20000400000 */
[----:B------:R-:W-:Y:S01]  /*2400*/  FMUL R2, R2, R19 ;  /* 0x0000001302027220 */ /* 0x000fe20000400000 */
[----:B-1----:R-:W-:Y:S01]  /*2410*/  FADD R4, RZ, R0 ;  /* 0x00000000ff047221 */ /* 0x002fe20000000000 */
[----:B------:R-:W-:Y:S01]  /*2420*/  FMUL R5, R66, 0.25 ;  /* 0x3e80000042057820 */ /* 0x000fe20000400000 */
[----:B------:R-:W-:Y:S02]  /*2430*/  FSETP.GT.AND P3, PT, |R74|, 8.50705917302346158658e+37, PT ;  /* 0x7e8000004a00780b */ /* 0x000fe40003f64200 */
[----:B------:R-:W-:Y:S01]  /*2440*/  @P2 FFMA R0, R93, R2, R4 ;  /* 0x000000025d002223 */ /* 0x000fe20000000004 */
[----:B------:R-:W-:-:S02]  /*2450*/  MOV R2, UR9 ;  /* 0x0000000900027c02 */ /* 0x000fc40008000f00 */
[----:B------:R-:W-:Y:S02]  /*2460*/  FSEL R3, R3, R74, P3 ;  /* 0x0000004a03037208 */ /* 0x000fe40001800000 */
[----:B------:R-:W-:Y:S01]  /*2470*/  FSEL R4, R5, R66, P3 ;  /* 0x0000004205047208 */ /* 0x000fe20001800000 */
[----:B------:R-:W-:Y:S01]  /*2480*/  IMAD R2, R91, R2, UR10 ;  /* 0x0000000a5b027e24 */ /* 0x000fe2000f8e0202 */
[----:B------:R-:W-:-:S03]  /*2490*/  FSETP.GEU.AND P3, PT, |R74|, 1.175494350822287508e-38, PT ;  /* 0x008000004a00780b */ /* 0x000fc60003f6e200 */
[----:B------:R-:W-:-:S04]  /*24a0*/  IMAD R2, R77, UR18, R2 ;  /* 0x000000124d027c24 */ /* 0x000fc8000f8e0202 */
[----:B------:R-:W-:-:S06]  /*24b0*/  IMAD.IADD R2, R2, 0x1, R73 ;  /* 0x0000000102027824 */ /* 0x000fcc00078e0249 */
[----:B------:R-:W-:Y:S01]  /*24c0*/  @!P3 FMUL R3, R3, 16777216 ;  /* 0x4b8000000303b820 */ /* 0x000fe20000400000 */
[----:B------:R-:W-:Y:S01]  /*24d0*/  @!P3 FMUL R4, R4, 16777216 ;  /* 0x4b8000000404b820 */ /* 0x000fe20000400000 */
[----:B------:R-:W-:-:S04]  /*24e0*/  ISETP.GE.AND P3, PT, R57, UR16, PT ;  /* 0x0000001039007c0c */ /* 0x000fc8000bf66270 */
[----:B------:R-:W0:Y:S01]  /*24f0*/  MUFU.RCP R3, R3 ;  /* 0x0000000300037308 */ /* 0x000e220000001000 */
[----:B------:R-:W-:Y:S01]  /*2500*/  ISETP.LT.AND P6, PT, R87, c[0x0][0x18c], !P3 ;  /* 0x0000630057007a0c */ /* 0x000fe20005fc1270 */
[----:B0-----:R-:W-:Y:S01]  /*2510*/  FMUL R91, R3, R4 ;  /* 0x00000004035b7220 */ /* 0x001fe20000400000 */
[----:B------:R-:W-:-:S05]  /*2520*/  IMAD.U32 R4, RZ, RZ, UR12 ;  /* 0x0000000cff047e24 */ /* 0x000fca000f8e00ff */
[----:B------:R-:W-:Y:S01]  /*2530*/  ISETP.LT.AND P0, PT, R4, 0x240, P6 ;  /* 0x000002400400780c */ /* 0x000fe20003701270 */
[----:B------:R-:W-:-:S04]  /*2540*/  FADD R4, R66, R15 ;  /* 0x0000000f42047221 */ /* 0x000fc80000000000 */
[C---:B------:R-:W-:Y:S01]  /*2550*/  FMUL R77, R4.reuse, 0.25 ;  /* 0x3e800000044d7820 */ /* 0x040fe20000400000 */
[----:B------:R-:W-:-:S04]  /*2560*/  FSETP.GT.AND P6, PT, |R4|, 8.50705917302346158658e+37, PT ;  /* 0x7e8000000400780b */ /* 0x000fc80003fc4200 */
[----:B------:R-:W-:Y:S02]  /*2570*/  FSEL R94, R77, R4, P6 ;  /* 0x000000044d5e7208 */ /* 0x000fe40003000000 */
[----:B------:R-:W-:Y:S02]  /*2580*/  FSEL R77, R5, R66, P6 ;  /* 0x00000042054d7208 */ /* 0x000fe40003000000 */
[----:B------:R-:W-:Y:S02]  /*2590*/  FSETP.GEU.AND P6, PT, |R65|, 1.175494350822287508e-38, PT ;  /* 0x008000004100780b */ /* 0x000fe40003fce200 */
[----:B--2---:R-:W-:Y:S02]  /*25a0*/  SEL R3, R76, RZ, P4 ;  /* 0x000000ff4c037207 */ /* 0x004fe40002000000 */
[----:B------:R-:W-:-:S03]  /*25b0*/  FSETP.NEU.AND P4, PT, R74, RZ, PT ;  /* 0x000000ff4a00720b */ /* 0x000fc60003f8d000 */
[----:B------:R-:W-:Y:S01]  /*25c0*/  HADD2.F32 R3, -RZ, R3.H0_H0 ;  /* 0x20000003ff037230 */ /* 0x000fe20000004100 */
[----:B------:R-:W-:Y:S02]  /*25d0*/  FSEL R92, R91, RZ, P4 ;  /* 0x000000ff5b5c7208 */ /* 0x000fe40002000000 */
[----:B------:R-:W-:-:S03]  /*25e0*/  ISETP.LT.AND P4, PT, R30, UR16, PT ;  /* 0x000000101e007c0c */ /* 0x000fc6000bf81270 */
[----:B------:R-:W-:Y:S01]  /*25f0*/  @!P6 FMUL R81, R81, 16777216 ;  /* 0x4b8000005151e820 */ /* 0x000fe20000400000 */
[----:B------:R-:W-:Y:S01]  /*2600*/  @!P6 FMUL R80, R80, 16777216 ;  /* 0x4b8000005050e820 */ /* 0x000fe20000400000 */
[----:B------:R-:W-:Y:S01]  /*2610*/  ISETP.GE.AND P6, PT, R62, UR16, PT ;  /* 0x000000103e007c0c */ /* 0x000fe2000bfc6270 */
[----:B------:R-:W-:Y:S01]  /*2620*/  IMAD.U32 R73, RZ, RZ, UR12 ;  /* 0x0000000cff497e24 */ /* 0x000fe2000f8e00ff */
[----:B------:R-:W-:Y:S02]  /*2630*/  SEL R5, RZ, 0x3f800000, !P4 ;  /* 0x3f800000ff057807 */ /* 0x000fe40006000000 */
[----:B------:R-:W-:Y:S01]  /*2640*/  FSEL R91, R3, RZ, !P6 ;  /* 0x000000ff035b7208 */ /* 0x000fe20007000000 */
[----:B------:R-:W-:Y:S01]  /*2650*/  IMAD.WIDE R2, R2, R75, c[0x0][0x160] ;  /* 0x0000580002027625 */ /* 0x000fe200078e024b */
[----:B------:R-:W-:Y:S02]  /*2660*/  ISETP.GE.AND P4, PT, R88, c[0x0][0x18c], PT ;  /* 0x0000630058007a0c */ /* 0x000fe40003f86270 */
[----:B------:R-:W-:Y:S01]  /*2670*/  PRMT R62, RZ, 0x7610, R62 ;  /* 0x00007610ff3e7816 */ /* 0x000fe2000000003e */
[----:B------:R-:W-:Y:S01]  /*2680*/  FADD R76, R91, -R32 ;  /* 0x800000205b4c7221 */ /* 0x000fe20000000000 */
[----:B------:R-:W-:-:S03]  /*2690*/  ISETP.LT.AND P4, PT, R73, 0x240, !P4 ;  /* 0x000002404900780c */ /* 0x000fc60006781270 */
[----:B------:R-:W-:Y:S01]  /*26a0*/  FMUL R73, R76, R76 ;  /* 0x0000004c4c497220 */ /* 0x000fe20000400000 */
[----:B------:R-:W-:Y:S01]  /*26b0*/  FADD R75, RZ, R41 ;  /* 0x00000029ff4b7221 */ /* 0x000fe20000000000 */
[----:B------:R0:W2:Y:S01]  /*26c0*/  @P0 LDG.E.EL.U16 R62, [R2.64] ;  /* 0x0000000e023e0981 */ /* 0x0000a2000c2e1500 */
[----:B------:R-:W1:Y:S01]  /*26d0*/  MUFU.RCP R82, R82 ;  /* 0x0000005200527308 */ /* 0x000e620000001000 */
[----:B------:R-:W-:Y:S01]  /*26e0*/  FMUL R73, R73, R18 ;  /* 0x0000001249497220 */ /* 0x000fe20000400000 */
[----:B------:R-:W-:Y:S01]  /*26f0*/  FSEL R15, R4, R15, P4 ;  /* 0x0000000f040f7208 */ /* 0x000fe20002000000 */
[----:B------:R-:W-:Y:S01]  /*2700*/  UIADD3 UR4, UR4, 0x800, URZ ;  /* 0x0000080004047890 */ /* 0x000fe2000fffe03f */
[----:B------:R-:W-:Y:S01]  /*2710*/  FSEL R37, R74, R37, P4 ;  /* 0x000000254a257208 */ /* 0x000fe20002000000 */
[----:B------:R-:W-:Y:S01]  /*2720*/  ULDC UR5, c[0x0][0x18c] ;  /* 0x0000630000057ab9 */ /* 0x000fe20000000800 */
[----:B------:R-:W-:Y:S01]  /*2730*/  FSEL R56, R59, R56, P5 ;  /* 0x000000383b387208 */ /* 0x000fe20002800000 */
[----:B------:R-:W-:Y:S01]  /*2740*/  @P4 FFMA R41, R92, R73, R75 ;  /* 0x000000495c294223 */ /* 0x000fe2000000004b */
[C---:B------:R-:W-:Y:S01]  /*2750*/  FADD R73, R5.reuse, R54 ;  /* 0x0000003605497221 */ /* 0x040fe20000000000 */
[C---:B------:R-:W-:Y:S01]  /*2760*/  FMUL R92, R5.reuse, 0.25 ;  /* 0x3e800000055c7820 */ /* 0x040fe20000400000 */
[----:B------:R-:W-:Y:S01]  /*2770*/  FADD R75, R5, R28 ;  /* 0x0000001c054b7221 */ /* 0x000fe20000000000 */
[----:B------:R-:W1:Y:S01]  /*2780*/  MUFU.RCP R81, R81 ;  /* 0x0000005100517308 */ /* 0x000e620000001000 */
[C---:B0-----:R-:W-:Y:S01]  /*2790*/  FMUL R2, R73.reuse, 0.25 ;  /* 0x3e80000049027820 */ /* 0x041fe20000400000 */
[----:B------:R-:W-:Y:S01]  /*27a0*/  FSETP.GT.AND P6, PT, |R73|, 8.50705917302346158658e+37, PT ;  /* 0x7e8000004900780b */ /* 0x000fe20003fc4200 */
[----:B------:R-:W-:Y:S01]  /*27b0*/  UISETP.GE.AND UP1, UPT, UR4, UR5, UPT ;  /* 0x000000050400728c */ /* 0x000fe2000bf26270 */
[----:B------:R-:W-:Y:S01]  /*27c0*/  FSEL R39, R70, R39, P5 ;  /* 0x0000002746277208 */ /* 0x000fe20002800000 */
[----:B-1----:R-:W-:Y:S01]  /*27d0*/  FMUL R83, R82, R83 ;  /* 0x0000005352537220 */ /* 0x002fe20000400000 */
[----:B------:R-:W-:Y:S01]  /*27e0*/  FSEL R88, R2, R73, P6 ;  /* 0x0000004902587208 */ /* 0x000fe20003000000 */
[----:B------:R-:W-:Y:S01]  /*27f0*/  FMUL R2, R75, 0.25 ;  /* 0x3e8000004b027820 */ /* 0x000fe20000400000 */
[----:B------:R-:W-:-:S02]  /*2800*/  FSEL R91, R92, R5, P6 ;  /* 0x000000055c5b7208 */ /* 0x000fc40003000000 */
[----:B------:R-:W-:Y:S02]  /*2810*/  FSETP.GT.AND P6, PT, |R75|, 8.50705917302346158658e+37, PT ;  /* 0x7e8000004b00780b */ /* 0x000fe40003fc4200 */
[----:B------:R-:W-:Y:S02]  /*2820*/  FSEL R59, R58, -RZ, P5 ;  /* 0x800000ff3a3b7208 */ /* 0x000fe40002800000 */
[----:B------:R-:W-:Y:S02]  /*2830*/  FSEL R99, R2, R75, P6 ;  /* 0x0000004b02637208 */ /* 0x000fe40003000000 */
[----:B------:R-:W-:Y:S01]  /*2840*/  FSEL R92, R92, R5, P6 ;  /* 0x000000055c5c7208 */ /* 0x000fe20003000000 */
[----:B------:R-:W-:Y:S01]  /*2850*/  FMUL R93, R81, R80 ;  /* 0x00000050515d7220 */ /* 0x000fe20000400000 */
[----:B------:R-:W-:Y:S01]  /*2860*/  FSETP.GEU.AND P6, PT, |R72|, 1.175494350822287508e-38, PT ;  /* 0x008000004800780b */ /* 0x000fe20003fce200 */
[C---:B------:R-:W-:Y:S01]  /*2870*/  FADD R8, R59.reuse, R8 ;  /* 0x000000083b087221 */ /* 0x040fe20000000000 */
[----:B------:R-:W-:Y:S01]  /*2880*/  FSEL R55, R68, R55, P2 ;  /* 0x0000003744377208 */ /* 0x000fe20001000000 */
[----:B------:R-:W-:Y:S01]  /*2890*/  FADD R16, R59, R16 ;  /* 0x000000103b107221 */ /* 0x000fe20000000000 */
[----:B------:R-:W-:-:S02]  /*28a0*/  FSEL R60, R60, -RZ, P2 ;  /* 0x800000ff3c3c7208 */ /* 0x000fc40001000000 */
[----:B------:R-:W-:-:S03]  /*28b0*/  FSEL R51, R72, R51, P2 ;  /* 0x0000003348337208 */ /* 0x000fc60001000000 */
[C---:B------:R-:W-:Y:S01]  /*28c0*/  FADD R11, R60.reuse, R11 ;  /* 0x0000000b3c0b7221 */ /* 0x040fe20000000000 */
[----:B------:R-:W-:-:S03]  /*28d0*/  FADD R19, R60, R19 ;  /* 0x000000133c137221 */ /* 0x000fc60000000000 */
[----:B------:R-:W-:Y:S01]  /*28e0*/  @!P6 FMUL R89, R89, 16777216 ;  /* 0x4b8000005959e820 */ /* 0x000fe20000400000 */
[----:B------:R-:W-:Y:S01]  /*28f0*/  @!P6 FMUL R90, R90, 16777216 ;  /* 0x4b8000005a5ae820 */ /* 0x000fe20000400000 */
[----:B------:R-:W-:-:S04]  /*2900*/  FSETP.GEU.AND P6, PT, |R4|, 1.175494350822287508e-38, PT ;  /* 0x008000000400780b */ /* 0x000fc80003fce200 */
[----:B------:R-:W0:Y:S09]  /*2910*/  MUFU.RCP R89, R89 ;  /* 0x0000005900597308 */ /* 0x000e320000001000 */
[----:B------:R-:W-:Y:S01]  /*2920*/  @!P6 FMUL R94, R94, 16777216 ;  /* 0x4b8000005e5ee820 */ /* 0x000fe20000400000 */
[----:B------:R-:W-:Y:S01]  /*2930*/  @!P6 FMUL R77, R77, 16777216 ;  /* 0x4b8000004d4de820 */ /* 0x000fe20000400000 */
[----:B------:R-:W-:-:S04]  /*2940*/  FSETP.GEU.AND P6, PT, |R73|, 1.175494350822287508e-38, PT ;  /* 0x008000004900780b */ /* 0x000fc80003fce200 */
[----:B------:R-:W1:Y:S01]  /*2950*/  MUFU.RCP R94, R94 ;  /* 0x0000005e005e7308 */ /* 0x000e620000001000 */
[----:B0-----:R-:W-:-:S08]  /*2960*/  FMUL R90, R89, R90 ;  /* 0x0000005a595a7220 */ /* 0x001fd00000400000 */
[----:B------:R-:W-:Y:S01]  /*2970*/  @!P6 FMUL R88, R88, 16777216 ;  /* 0x4b8000005858e820 */ /* 0x000fe20000400000 */
[----:B------:R-:W-:Y:S01]  /*2980*/  @!P6 FMUL R91, R91, 16777216 ;  /* 0x4b8000005b5be820 */ /* 0x000fe20000400000 */
[----:B------:R-:W-:Y:S02]  /*2990*/  FSETP.GEU.AND P6, PT, |R75|, 1.175494350822287508e-38, PT ;  /* 0x008000004b00780b */ /* 0x000fe40003fce200 */
[----:B------:R-:W0:Y:S01]  /*29a0*/  MUFU.RCP R96, R88 ;  /* 0x0000005800607308 */ /* 0x000e220000001000 */
[----:B-1----:R-:W-:-:S10]  /*29b0*/  FMUL R82, R94, R77 ;  /* 0x0000004d5e527220 */ /* 0x002fd40000400000 */
[----:B------:R-:W-:Y:S01]  /*29c0*/  @!P6 FMUL R99, R99, 16777216 ;  /* 0x4b8000006363e820 */ /* 0x000fe20000400000 */
[----:B------:R-:W-:Y:S01]  /*29d0*/  @!P6 FMUL R92, R92, 16777216 ;  /* 0x4b8000005c5ce820 */ /* 0x000fe20000400000 */
[----:B------:R-:W-:Y:S02]  /*29e0*/  ISETP.LT.AND P6, PT, R53, UR16, PT ;  /* 0x0000001035007c0c */ /* 0x000fe4000bfc1270 */
[----:B------:R-:W1:Y:S01]  /*29f0*/  MUFU.RCP R97, R99 ;  /* 0x0000006300617308 */ /* 0x000e620000001000 */
[----:B0-----:R-:W-:Y:S01]  /*2a00*/  FMUL R96, R96, R91 ;  /* 0x0000005b60607220 */ /* 0x001fe20000400000 */
[----:B------:R-:W-:-:S05]  /*2a10*/  SEL R3, RZ, 0x3f800000, !P6 ;  /* 0x3f800000ff037807 */ /* 0x000fca0007000000 */
[C---:B------:R-:W-:Y:S01]  /*2a20*/  FADD R77, R3.reuse, R40 ;  /* 0x00000028034d7221 */ /* 0x040fe20000000000 */
[----:B------:R-:W-:-:S03]  /*2a30*/  FMUL R80, R3, 0.25 ;  /* 0x3e80000003507820 */ /* 0x000fc60000400000 */
[C---:B------:R-:W-:Y:S01]  /*2a40*/  FMUL R2, R77.reuse, 0.25 ;  /* 0x3e8000004d027820 */ /* 0x040fe20000400000 */
[----:B------:R-:W-:-:S04]  /*2a50*/  FSETP.GT.AND P6, PT, |R77|, 8.50705917302346158658e+37, PT ;  /* 0x7e8000004d00780b */ /* 0x000fc80003fc4200 */
[----:B------:R-:W-:Y:S01]  /*2a60*/  FSEL R2, R2, R77, P6 ;  /* 0x0000004d02027208 */ /* 0x000fe20003000000 */
[----:B-1----:R-:W-:Y:S01]  /*2a70*/  FMUL R97, R97, R92 ;  /* 0x0000005c61617220 */ /* 0x002fe20000400000 */
[----:B------:R-:W-:Y:S02]  /*2a80*/  FSEL R81, R80, R3, P6 ;  /* 0x0000000350517208 */ /* 0x000fe40003000000 */
[----:B------:R-:W-:-:S13]  /*2a90*/  FSETP.GEU.AND P6, PT, |R77|, 1.175494350822287508e-38, PT ;  /* 0x008000004d00780b */ /* 0x000fda0003fce200 */
[----:B------:R-:W-:Y:S01]  /*2aa0*/  @!P6 FMUL R2, R2, 16777216 ;  /* 0x4b8000000202e820 */ /* 0x000fe20000400000 */
[----:B------:R-:W-:Y:S01]  /*2ab0*/  @!P6 FMUL R81, R81, 16777216 ;  /* 0x4b8000005151e820 */ /* 0x000fe20000400000 */
[----:B------:R-:W-:-:S04]  /*2ac0*/  FSETP.NEU.AND P6, PT, R70, RZ, PT ;  /* 0x000000ff4600720b */ /* 0x000fc80003fcd000 */
[----:B------:R-:W0:Y:S01]  /*2ad0*/  MUFU.RCP R2, R2 ;  /* 0x0000000200027308 */ /* 0x000e220000001000 */
[----:B------:R-:W-:-:S05]  /*2ae0*/  FSEL R83, R83, RZ, P6 ;  /* 0x000000ff53537208 */ /* 0x000fca0003000000 */
[----:B------:R-:W-:-:S05]  /*2af0*/  FMUL R89, R78, R83 ;  /* 0x000000534e597220 */ /* 0x000fca0000400000 */
[----:B------:R-:W-:Y:S01]  /*2b00*/  FSEL R89, R89, -RZ, P5 ;  /* 0x800000ff59597208 */ /* 0x000fe20002800000 */
[----:B0-----:R-:W-:Y:S01]  /*2b10*/  FMUL R103, R2, R81 ;  /* 0x0000005102677220 */ /* 0x001fe20000400000 */
[----:B------:R-:W-:-:S03]  /*2b20*/  FADD R81, R3, R50 ;  /* 0x0000003203517221 */ /* 0x000fc60000000000 */
[----:B------:R-:W-:Y:S01]  /*2b30*/  FADD R46, R89, R46 ;  /* 0x0000002e592e7221 */ /* 0x000fe20000000000 */
[C---:B------:R-:W-:Y:S01]  /*2b40*/  FMUL R78, R81.reuse, 0.25 ;  /* 0x3e800000514e7820 */ /* 0x040fe20000400000 */
[----:B------:R-:W-:-:S04]  /*2b50*/  FSETP.GT.AND P6, PT, |R81|, 8.50705917302346158658e+37, PT ;  /* 0x7e8000005100780b */ /* 0x000fc80003fc4200 */
[----:B------:R-:W-:Y:S02]  /*2b60*/  FSEL R78, R78, R81, P6 ;  /* 0x000000514e4e7208 */ /* 0x000fe40003000000 */
[----:B------:R-:W-:Y:S02]  /*2b70*/  FSEL R83, R80, R3, P6 ;  /* 0x0000000350537208 */ /* 0x000fe40003000000 */
[----:B------:R-:W-:-:S13]  /*2b80*/  FSETP.GEU.AND P6, PT, |R81|, 1.175494350822287508e-38, PT ;  /* 0x008000005100780b */ /* 0x000fda0003fce200 */
[----:B------:R-:W-:Y:S01]  /*2b90*/  @!P6 FMUL R78, R78, 16777216 ;  /* 0x4b8000004e4ee820 */ /* 0x000fe20000400000 */
[----:B------:R-:W-:Y:S01]  /*2ba0*/  @!P6 FMUL R83, R83, 16777216 ;  /* 0x4b8000005353e820 */ /* 0x000fe20000400000 */
[----:B------:R-:W-:-:S04]  /*2bb0*/  FSETP.NEU.AND P6, PT, R65, RZ, PT ;  /* 0x000000ff4100720b */ /* 0x000fc80003fcd000 */
[----:B------:R-:W-:Y:S01]  /*2bc0*/  FSEL R80, R93, RZ, P6 ;  /* 0x000000ff5d507208 */ /* 0x000fe20003000000 */
[----:B------:R-:W0:Y:S01]  /*2bd0*/  MUFU.RCP R78, R78 ;  /* 0x0000004e004e7308 */ /* 0x000e220000001000 */
[----:B------:R-:W-:Y:S02]  /*2be0*/  FSETP.NEU.AND P6, PT, R4, RZ, PT ;  /* 0x000000ff0400720b */ /* 0x000fe40003fcd000 */
[----:B------:R-:W-:Y:S01]  /*2bf0*/  MOV R4, UR12 ;  /* 0x0000000c00047c02 */ /* 0x000fe20008000f00 */
[----:B------:R-:W-:Y:S01]  /*2c00*/  FMUL R79, R79, R80 ;  /* 0x000000504f4f7220 */ /* 0x000fe20000400000 */
[----:B------:R-:W-:Y:S02]  /*2c10*/  FSEL R91, R82, RZ, P6 ;  /* 0x000000ff525b7208 */ /* 0x000fe40003000000 */
[----:B------:R-:W-:-:S03]  /*2c20*/  ISETP.LT.AND P6, PT, R57, UR16, PT ;  /* 0x0000001039007c0c */ /* 0x000fc6000bfc1270 */
[----:B------:R-:W-:Y:S01]  /*2c30*/  FMUL R94, R76, R91 ;  /* 0x0000005b4c5e7220 */ /* 0x000fe20000400000 */
[----:B------:R-:W-:-:S05]  /*2c40*/  SEL R2, RZ, 0x3f800000, !P6 ;  /* 0x3f800000ff027807 */ /* 0x000fca0007000000 */
[----:B------:R-:W-:Y:S01]  /*2c50*/  FADD R76, R2, R27 ;  /* 0x0000001b024c7221 */ /* 0x000fe20000000000 */
[----:B0-----:R-:W-:Y:S01]  /*2c60*/  FMUL R105, R78, R83 ;  /* 0x000000534e697220 */ /* 0x001fe20000400000 */
[C---:B------:R-:W-:Y:S01]  /*2c70*/  FMUL R57, R2.reuse, 0.25 ;  /* 0x3e80000002397820 */ /* 0x040fe20000400000 */
[----:B------:R-:W-:Y:S01]  /*2c80*/  FADD R83, R2, R48 ;  /* 0x0000003002537221 */ /* 0x000fe20000000000 */
[C---:B------:R-:W-:Y:S01]  /*2c90*/  FMUL R91, R76.reuse, 0.25 ;  /* 0x3e8000004c5b7820 */ /* 0x040fe20000400000 */
[----:B------:R-:W-:Y:S02]  /*2ca0*/  FSETP.GT.AND P6, PT, |R76|, 8.50705917302346158658e+37, PT ;  /* 0x7e8000004c00780b */ /* 0x000fe40003fc4200 */
[----:B------:R-:W-:Y:S02]  /*2cb0*/  FMUL R88, R83, 0.25 ;  /* 0x3e80000053587820 */ /* 0x000fe40000400000 */
[----:B------:R-:W-:Y:S02]  /*2cc0*/  FSEL R91, R91, R76, P6 ;  /* 0x0000004c5b5b7208 */ /* 0x000fe40003000000 */
[----:B------:R-:W-:-:S02]  /*2cd0*/  FSEL R80, R57, R2, P6 ;  /* 0x0000000239507208 */ /* 0x000fc40003000000 */
[----:B------:R-:W-:-:S04]  /*2ce0*/  FSETP.GT.AND P6, PT, |R83|, 8.50705917302346158658e+37, PT ;  /* 0x7e8000005300780b */ /* 0x000fc80003fc4200 */
[----:B------:R-:W-:Y:S02]  /*2cf0*/  FSEL R88, R88, R83, P6 ;  /* 0x0000005358587208 */ /* 0x000fe40003000000 */
[----:B------:R-:W-:Y:S02]  /*2d00*/  FSEL R78, R57, R2, P6 ;  /* 0x00000002394e7208 */ /* 0x000fe40003000000 */
[----:B------:R-:W-:-:S13]  /*2d10*/  FSETP.GEU.AND P6, PT, |R76|, 1.175494350822287508e-38, PT ;  /* 0x008000004c00780b */ /* 0x000fda0003fce200 */
[----:B------:R-:W-:Y:S01]  /*2d20*/  @!P6 FMUL R91, R91, 16777216 ;  /* 0x4b8000005b5be820 */ /* 0x000fe20000400000 */
[----:B------:R-:W-:Y:S01]  /*2d30*/  @!P6 FMUL R80, R80, 16777216 ;  /* 0x4b8000005050e820 */ /* 0x000fe20000400000 */
[----:B------:R-:W-:-:S04]  /*2d40*/  ISETP.LT.AND P6, PT, R38, UR16, PT ;  /* 0x0000001026007c0c */ /* 0x000fc8000bfc1270 */
[----:B------:R-:W-:Y:S01]  /*2d50*/  SEL R57, RZ, 0x3f800000, !P6 ;  /* 0x3f800000ff397807 */ /* 0x000fe20007000000 */
[----:B------:R-:W0:Y:S01]  /*2d60*/  MUFU.RCP R91, R91 ;  /* 0x0000005b005b7308 */ /* 0x000e220000001000 */
[----:B------:R-:W-:-:S03]  /*2d70*/  FSETP.GEU.AND P6, PT, |R83|, 1.175494350822287508e-38, PT ;  /* 0x008000005300780b */ /* 0x000fc60003fce200 */
[C---:B------:R-:W-:Y:S01]  /*2d80*/  FADD R93, R57.reuse, R24 ;  /* 0x00000018395d7221 */ /* 0x040fe20000000000 */
[----:B------:R-:W-:-:S03]  /*2d90*/  FMUL R104, R57, 0.25 ;  /* 0x3e80000039687820 */ /* 0x000fc60000400000 */
[----:B------:R-:W-:-:S06]  /*2da0*/  FMUL R92, R93, 0.25 ;  /* 0x3e8000005d5c7820 */ /* 0x000fcc0000400000 */
[----:B------:R-:W-:Y:S01]  /*2db0*/  @!P6 FMUL R88, R88, 16777216 ;  /* 0x4b8000005858e820 */ /* 0x000fe20000400000 */
[----:B------:R-:W-:Y:S01]  /*2dc0*/  @!P6 FMUL R78, R78, 16777216 ;  /* 0x4b8000004e4ee820 */ /* 0x000fe20000400000 */
[----:B------:R-:W-:Y:S01]  /*2dd0*/  FSETP.GT.AND P6, PT, |R93|, 8.50705917302346158658e+37, PT ;  /* 0x7e8000005d00780b */ /* 0x000fe20003fc4200 */
[----:B0-----:R-:W-:-:S03]  /*2de0*/  FMUL R91, R91, R80 ;  /* 0x000000505b5b7220 */ /* 0x001fc60000400000 */
[----:B------:R-:W-:Y:S02]  /*2df0*/  FSEL R92, R92, R93, P6 ;  /* 0x0000005d5c5c7208 */ /* 0x000fe40003000000 */
[----:B------:R-:W-:Y:S02]  /*2e00*/  FSEL R82, R104, R57, P6 ;  /* 0x0000003968527208 */ /* 0x000fe40003000000 */
[----:B------:R-:W-:-:S13]  /*2e10*/  FSETP.GEU.AND P6, PT, |R93|, 1.175494350822287508e-38, PT ;  /* 0x008000005d00780b */ /* 0x000fda0003fce200 */
[----:B------:R-:W-:Y:S01]  /*2e20*/  @!P6 FMUL R92, R92, 16777216 ;  /* 0x4b8000005c5ce820 */ /* 0x000fe20000400000 */
[----:B------:R-:W-:Y:S01]  /*2e30*/  @!P6 FMUL R82, R82, 16777216 ;  /* 0x4b8000005252e820 */ /* 0x000fe20000400000 */
[----:B------:R-:W-:-:S04]  /*2e40*/  FSETP.NEU.AND P6, PT, R72, RZ, PT ;  /* 0x000000ff4800720b */ /* 0x000fc80003fcd000 */
[----:B------:R-:W-:Y:S02]  /*2e50*/  FSEL R102, R90, RZ, P6 ;  /* 0x000000ff5a667208 */ /* 0x000fe40003000000 */
[----:B------:R-:W-:-:S03]  /*2e60*/  FSETP.NEU.AND P6, PT, R75, RZ, PT ;  /* 0x000000ff4b00720b */ /* 0x000fc60003fcd000 */
[----:B------:R-:W-:Y:S01]  /*2e70*/  FMUL R102, R71, R102 ;  /* 0x0000006647667220 */ /* 0x000fe20000400000 */
[----:B------:R-:W-:Y:S01]  /*2e80*/  FSEL R101, R97, RZ, P6 ;  /* 0x000000ff61657208 */ /* 0x000fe20003000000 */
[----:B------:R-:W-:Y:S01]  /*2e90*/  FADD R71, RZ, R49 ;  /* 0x00000031ff477221 */ /* 0x000fe20000000000 */
[----:B------:R-:W-:Y:S02]  /*2ea0*/  FSETP.NEU.AND P6, PT, R73, RZ, PT ;  /* 0x000000ff4900720b */ /* 0x000fe40003fcd000 */
[----:B------:R-:W-:Y:S02]  /*2eb0*/  FSEL R102, R102, -RZ, P2 ;  /* 0x800000ff66667208 */ /* 0x000fe40001000000 */
[----:B------:R-:W-:Y:S02]  /*2ec0*/  FSEL R99, R96, RZ, P6 ;  /* 0x000000ff60637208 */ /* 0x000fe40003000000 */
[----:B------:R-:W-:Y:S01]  /*2ed0*/  FSETP.NEU.AND P6, PT, R81, RZ, PT ;  /* 0x000000ff5100720b */ /* 0x000fe20003fcd000 */
[----:B------:R-:W-:Y:S01]  /*2ee0*/  FADD R33, R102, R33 ;  /* 0x0000002166217221 */ /* 0x000fe20000000000 */
[----:B------:R-:W-:-:S02]  /*2ef0*/  FSETP.NEU.AND P2, PT, R76, RZ, PT ;  /* 0x000000ff4c00720b */ /* 0x000fc40003f4d000 */
[----:B------:R-:W-:Y:S02]  /*2f00*/  FSEL R97, R105, RZ, P6 ;  /* 0x000000ff69617208 */ /* 0x000fe40003000000 */
[----:B------:R-:W-:Y:S02]  /*2f10*/  FSETP.NEU.AND P6, PT, R77, RZ, PT ;  /* 0x000000ff4d00720b */ /* 0x000fe40003fcd000 */
[----:B--2---:R-:W-:Y:S02]  /*2f20*/  SEL R62, R62, RZ, P0 ;  /* 0x000000ff3e3e7207 */ /* 0x004fe40000000000 */
[----:B------:R-:W-:Y:S02]  /*2f30*/  FSEL R96, R103, RZ, P6 ;  /* 0x000000ff67607208 */ /* 0x000fe40003000000 */
[----:B------:R-:W-:Y:S01]  /*2f40*/  ISETP.NE.AND P6, PT, R100, RZ, PT ;  /* 0x000000ff6400720c */ /* 0x000fe20003fc5270 */
[----:B------:R-:W-:Y:S01]  /*2f50*/  HADD2.F32 R62, -RZ, R62.H0_H0 ;  /* 0x2000003eff3e7230 */ /* 0x000fe20000004100 */
[----:B---3--:R-:W-:Y:S01]  /*2f60*/  SEL R100, R64, RZ, P1 ;  /* 0x000000ff40647207 */ /* 0x008fe20000800000 */
[----:B------:R-:W-:Y:S01]  /*2f70*/  FADD R64, R57, R29 ;  /* 0x0000001d39407221 */ /* 0x000fe20000000000 */
[----:B-----5:R-:W-:-:S02]  /*2f80*/  SEL R69, R69, RZ, P6 ;  /* 0x000000ff45457207 */ /* 0x020fc40003000000 */
[----:B------:R-:W-:Y:S01]  /*2f90*/  ISETP.GE.AND P6, PT, R53, UR16, PT ;  /* 0x0000001035007c0c */ /* 0x000fe2000bfc6270 */
[C---:B------:R-:W-:Y:S01]  /*2fa0*/  FMUL R103, R64.reuse, 0.25 ;  /* 0x3e80000040677820 */ /* 0x040fe20000400000 */
[----:B------:R-:W-:Y:S01]  /*2fb0*/  FSETP.GT.AND P1, PT, |R64|, 8.50705917302346158658e+37, PT ;  /* 0x7e8000004000780b */ /* 0x000fe20003f24200 */
[----:B------:R-:W-:Y:S01]  /*2fc0*/  HADD2.F32 R53, -RZ, R100.H0_H0 ;  /* 0x20000064ff357230 */ /* 0x000fe20000004100 */
[----:B------:R-:W-:Y:S02]  /*2fd0*/  ISETP.NE.AND P0, PT, R95, RZ, PT ;  /* 0x000000ff5f00720c */ /* 0x000fe40003f05270 */
[----:B------:R-:W-:Y:S02]  /*2fe0*/  FSEL R103, R103, R64, P1 ;  /* 0x0000004067677208 */ /* 0x000fe40000800000 */
[----:B------:R-:W-:Y:S02]  /*2ff0*/  FSEL R104, R104, R57, P1 ;  /* 0x0000003968687208 */ /* 0x000fe40000800000 */
[----:B------:R-:W-:-:S02]  /*3000*/  FSETP.GEU.AND P1, PT, |R64|, 1.175494350822287508e-38, PT ;  /* 0x008000004000780b */ /* 0x000fc40003f2e200 */
[----:B------:R-:W-:Y:S02]  /*3010*/  FSEL R53, R53, RZ, !P6 ;  /* 0x000000ff35357208 */ /* 0x000fe40007000000 */
[----:B------:R-:W-:Y:S02]  /*3020*/  ISETP.GE.AND P6, PT, R38, UR16, PT ;  /* 0x0000001026007c0c */ /* 0x000fe4000bfc6270 */
[----:B------:R-:W-:Y:S02]  /*3030*/  FSEL R26, R63, R26, P0 ;  /* 0x0000001a3f1a7208 */ /* 0x000fe40000000000 */
[----:B------:R-:W0:Y:S01]  /*3040*/  MUFU.RCP R63, R88 ;  /* 0x00000058003f7308 */ /* 0x000e220000001000 */
[----:B------:R-:W-:Y:S02]  /*3050*/  FSEL R52, R65, R52, P0 ;  /* 0x0000003441347208 */ /* 0x000fe40000000000 */
[----:B------:R-:W-:Y:S02]  /*3060*/  FSEL R62, R62, RZ, !P3 ;  /* 0x000000ff3e3e7208 */ /* 0x000fe40005800000 */
[----:B------:R-:W-:Y:S01]  /*3070*/  @!P1 FMUL R103, R103, 16777216 ;  /* 0x4b80000067679820 */ /* 0x000fe20000400000 */
[----:B------:R-:W-:Y:S01]  /*3080*/  @!P1 FMUL R104, R104, 16777216 ;  /* 0x4b80000068689820 */ /* 0x000fe20000400000 */
[----:B------:R-:W-:Y:S01]  /*3090*/  FSETP.NEU.AND P1, PT, R64, RZ, PT ;  /* 0x000000ff4000720b */ /* 0x000fe20003f2d000 */
[----:B------:R-:W-:Y:S01]  /*30a0*/  FADD R62, R62, -R43 ;  /* 0x8000002b3e3e7221 */ /* 0x000fe20000000000 */
[----:B------:R-:W-:-:S02]  /*30b0*/  FSEL R91, R91, RZ, P2 ;  /* 0x000000ff5b5b7208 */ /* 0x000fc40001000000 */
[----:B------:R-:W1:Y:S01]  /*30c0*/  MUFU.RCP R103, R103 ;  /* 0x0000006700677308 */ /* 0x000e620000001000 */
[----:B0-----:R-:W-:Y:S01]  /*30d0*/  FMUL R63, R63, R78 ;  /* 0x0000004e3f3f7220 */ /* 0x001fe20000400000 */
[----:B-1----:R-:W-:-:S05]  /*30e0*/  FMUL R90, R103, R104 ;  /* 0x00000068675a7220 */ /* 0x002fca0000400000 */
[----:B------:R-:W-:Y:S02]  /*30f0*/  FSEL R90, R90, RZ, P1 ;  /* 0x000000ff5a5a7208 */ /* 0x000fe40000800000 */
[----:B------:R-:W-:-:S04]  /*3100*/  ISETP.NE.AND P1, PT, R98, RZ, PT ;  /* 0x000000ff6200720c */ /* 0x000fc80003f25270 */
[----:B----4-:R-:W-:Y:S02]  /*3110*/  SEL R67, R67, RZ, P1 ;  /* 0x000000ff43437207 */ /* 0x010fe40000800000 */
[----:B------:R-:W-:-:S03]  /*3120*/  ISETP.GE.AND P1, PT, R30, UR16, PT ;  /* 0x000000101e007c0c */ /* 0x000fc6000bf26270 */
[----:B------:R-:W-:Y:S01]  /*3130*/  HADD2.F32 R30, -RZ, R67.H0_H0 ;  /* 0x20000043ff1e7230 */ /* 0x000fe20000004100 */
[----:B------:R-:W-:-:S04]  /*3140*/  FSEL R67, R94, -RZ, P4 ;  /* 0x800000ff5e437208 */ /* 0x000fc80002000000 */
[----:B------:R-:W-:Y:S01]  /*3150*/  FSEL R38, R30, RZ, !P1 ;  /* 0x000000ff1e267208 */ /* 0x000fe20004800000 */
[----:B------:R-:W-:Y:S01]  /*3160*/  HADD2.F32 R30, -RZ, R69.H0_H0 ;  /* 0x20000045ff1e7230 */ /* 0x000fe20000004100 */
[----:B------:R-:W-:Y:S01]  /*3170*/  FSEL R69, R66, -RZ, P4 ;  /* 0x800000ff42457208 */ /* 0x000fe20002000000 */
[----:B------:R-:W-:Y:S01]  /*3180*/  FADD R32, R67, R32 ;  /* 0x0000002043207221 */ /* 0x000fe20000000000 */
[----:B------:R-:W-:Y:S01]  /*3190*/  FSEL R66, R61, -RZ, P0 ;  /* 0x800000ff3d427208 */ /* 0x000fe20000000000 */
[----:B------:R-:W-:Y:S01]  /*31a0*/  FADD R38, R38, -R35 ;  /* 0x8000002326267221 */ /* 0x000fe20000000000 */
[----:B------:R-:W-:Y:S01]  /*31b0*/  FSEL R30, R30, RZ, !P6 ;  /* 0x000000ff1e1e7208 */ /* 0x000fe20007000000 */
[----:B------:R-:W-:Y:S01]  /*31c0*/  FADD R10, R69, R10 ;  /* 0x0000000a450a7221 */ /* 0x000fe20000000000 */
[----:B------:R-:W-:Y:S01]  /*31d0*/  ISETP.GE.AND P6, PT, R85, c[0x0][0x18c], PT ;  /* 0x0000630055007a0c */ /* 0x000fe20003fc6270 */
[C---:B------:R-:W-:Y:S01]  /*31e0*/  FMUL R101, R38.reuse, R101 ;  /* 0x0000006526657220 */ /* 0x040fe20000400000 */
[----:B------:R-:W-:Y:S01]  /*31f0*/  FMUL R38, R38, R38 ;  /* 0x0000002626267220 */ /* 0x000fe20000400000 */
[----:B------:R-:W-:Y:S01]  /*3200*/  FADD R9, R66, R9 ;  /* 0x0000000942097221 */ /* 0x000fe20000000000 */
[----:B------:R-:W-:Y:S01]  /*3210*/  ISETP.LT.AND P1, PT, R4, 0x240, !P6 ;  /* 0x000002400400780c */ /* 0x000fe20007721270 */
[----:B------:R-:W-:Y:S01]  /*3220*/  FADD R4, RZ, R47 ;  /* 0x0000002fff047221 */ /* 0x000fe20000000000 */
[----:B------:R-:W-:Y:S01]  /*3230*/  FMUL R38, R38, R21 ;  /* 0x0000001526267220 */ /* 0x000fe20000400000 */
[----:B------:R-:W-:Y:S01]  /*3240*/  ISETP.GE.AND P6, PT, R86, c[0x0][0x18c], PT ;  /* 0x0000630056007a0c */ /* 0x000fe20003fc6270 */
[----:B------:R-:W-:Y:S01]  /*3250*/  FADD R17, R66, R17 ;  /* 0x0000001142117221 */ /* 0x000fe20000000000 */
[----:B------:R-:W-:Y:S01]  /*3260*/  FSEL R54, R73, R54, P1 ;  /* 0x0000003649367208 */ /* 0x000fe20000800000 */
[----:B------:R-:W-:Y:S01]  /*3270*/  FADD R18, R69, R18 ;  /* 0x0000001245127221 */ /* 0x000fe20000000000 */
[----:B------:R-:W-:-:S02]  /*3280*/  FSEL R28, R75, R28, P1 ;  /* 0x0000001c4b1c7208 */ /* 0x000fc40000800000 */
[----:B------:R-:W-:-:S04]  /*3290*/  FSEL R58, R5, -RZ, P1 ;  /* 0x800000ff053a7208 */ /* 0x000fc80000800000 */
[----:B------:R-:W-:Y:S01]  /*32a0*/  @P1 FFMA R47, R99, R38, R4 ;  /* 0x00000026632f1223 */ /* 0x000fe20000000004 */
[----:B------:R-:W-:Y:S01]  /*32b0*/  IMAD.U32 R4, RZ, RZ, UR12 ;  /* 0x0000000cff047e24 */ /* 0x000fe2000f8e00ff */
[----:B------:R-:W-:Y:S01]  /*32c0*/  FSEL R38, R79, -RZ, P0 ;  /* 0x800000ff4f267208 */ /* 0x000fe20000000000 */
[C---:B------:R-:W-:Y:S01]  /*32d0*/  FADD R13, R58.reuse, R13 ;  /* 0x0000000d3a0d7221 */ /* 0x040fe20000000000 */
[----:B------:R-:W-:Y:S01]  /*32e0*/  FSETP.NEU.AND P0, PT, R93, RZ, PT ;  /* 0x000000ff5d00720b */ /* 0x000fe20003f0d000 */
[----:B------:R-:W-:Y:S01]  /*32f0*/  FADD R21, R58, R21 ;  /* 0x000000153a157221 */ /* 0x000fe20000000000 */
[----:B------:R-:W-:Y:S01]  /*3300*/  ISETP.LT.AND P4, PT, R4, 0x240, !P6 ;  /* 0x000002400400780c */ /* 0x000fe20007781270 */
[----:B------:R-:W-:Y:S01]  /*3310*/  FADD R4, R53, -R34 ;  /* 0x8000002235047221 */ /* 0x000fe20000000000 */
[----:B------:R-:W-:Y:S01]  /*3320*/  ISETP.GE.AND P6, PT, R87, c[0x0][0x18c], PT ;  /* 0x0000630057007a0c */ /* 0x000fe20003fc6270 */
[----:B------:R-:W-:Y:S01]  /*3330*/  FADD R31, R38, R31 ;  /* 0x0000001f261f7221 */ /* 0x000fe20000000000 */
[----:B------:R-:W-:Y:S01]  /*3340*/  FSEL R3, R3, -RZ, P4 ;  /* 0x800000ff03037208 */ /* 0x000fe20002000000 */
[C---:B------:R-:W-:Y:S01]  /*3350*/  FMUL R53, R4.reuse, R4 ;  /* 0x0000000404357220 */ /* 0x040fe20000400000 */
[----:B------:R-:W-:Y:S01]  /*3360*/  FMUL R97, R4, R97 ;  /* 0x0000006104617220 */ /* 0x000fe20000400000 */
[----:B------:R-:W-:Y:S01]  /*3370*/  IMAD.U32 R4, RZ, RZ, UR12 ;  /* 0x0000000cff047e24 */ /* 0x000fe2000f8e00ff */
[----:B------:R-:W-:Y:S01]  /*3380*/  FSEL R40, R77, R40, P4 ;  /* 0x000000284d287208 */ /* 0x000fe20002000000 */
[----:B------:R-:W-:Y:S01]  /*3390*/  FMUL R53, R53, R20 ;  /* 0x0000001435357220 */ /* 0x000fe20000400000 */
[C---:B------:R-:W-:Y:S01]  /*33a0*/  FADD R12, R3.reuse, R12 ;  /* 0x0000000c030c7221 */ /* 0x040fe20000000000 */
[----:B------:R-:W-:Y:S01]  /*33b0*/  FADD R20, R3, R20 ;  /* 0x0000001403147221 */ /* 0x000fe20000000000 */
[----:B------:R-:W-:Y:S01]  /*33c0*/  ISETP.LT.AND P5, PT, R4, 0x240, !P6 ;  /* 0x000002400400780c */ /* 0x000fe200077a1270 */
[----:B------:R-:W-:Y:S01]  /*33d0*/  @P4 FFMA R49, R96, R53, R71 ;  /* 0x0000003560314223 */ /* 0x000fe20000000047 */
[----:B------:R-:W-:Y:S01]  /*33e0*/  ISETP.GE.AND P6, PT, R84, c[0x0][0x18c], PT ;  /* 0x0000630054007a0c */ /* 0x000fe20003fc6270 */
[----:B------:R-:W0:Y:S01]  /*33f0*/  MUFU.RCP R53, R92 ;  /* 0x0000005c00357308 */ /* 0x000e220000001000 */
[----:B------:R-:W-:Y:S01]  /*3400*/  FADD R3, R30, -R45 ;  /* 0x8000002d1e037221 */ /* 0x000fe20000000000 */
[----:B------:R-:W-:Y:S01]  /*3410*/  FADD R30, RZ, R36 ;  /* 0x00000024ff1e7221 */ /* 0x000fe20000000000 */
[----:B------:R-:W-:-:S02]  /*3420*/  ISETP.LT.AND P6, PT, R4, 0x240, !P6 ;  /* 0x000002400400780c */ /* 0x000fc400077c1270 */
[----:B------:R-:W-:Y:S01]  /*3430*/  FSEL R4, R101, -RZ, P1 ;  /* 0x800000ff65047208 */ /* 0x000fe20000800000 */
[----:B------:R-:W-:Y:S01]  /*3440*/  FMUL R90, R3, R90 ;  /* 0x0000005a035a7220 */ /* 0x000fe20000400000 */
[----:B------:R-:W-:Y:S01]  /*3450*/  FSETP.NEU.AND P1, PT, R83, RZ, PT ;  /* 0x000000ff5300720b */ /* 0x000fe20003f2d000 */
[----:B------:R-:W-:Y:S01]  /*3460*/  FMUL R3, R3, R3 ;  /* 0x0000000303037220 */ /* 0x000fe20000400000 */
[----:B------:R-:W-:Y:S01]  /*3470*/  FSEL R97, R97, -RZ, P4 ;  /* 0x800000ff61617208 */ /* 0x000fe20002000000 */
[----:B------:R-:W-:Y:S01]  /*3480*/  FADD R35, R4, R35 ;  /* 0x0000002304237221 */ /* 0x000fe20000000000 */
[----:B------:R-:W-:Y:S01]  /*3490*/  FSEL R63, R63, RZ, P1 ;  /* 0x000000ff3f3f7208 */ /* 0x000fe20000800000 */
[----:B------:R-:W-:Y:S01]  /*34a0*/  FMUL R4, R3, R22 ;  /* 0x0000001603047220 */ /* 0x000fe20000400000 */
[----:B------:R-:W-:Y:S01]  /*34b0*/  FSEL R90, R90, -RZ, P6 ;  /* 0x800000ff5a5a7208 */ /* 0x000fe20003000000 */
[----:B------:R-:W-:Y:S01]  /*34c0*/  FADD R34, R97, R34 ;  /* 0x0000002261227221 */ /* 0x000fe20000000000 */
[----:B------:R-:W-:Y:S01]  /*34d0*/  FSEL R57, R57, -RZ, P6 ;  /* 0x800000ff39397208 */ /* 0x000fe20003000000 */
[----:B0-----:R-:W-:Y:S01]  /*34e0*/  FMUL R53, R53, R82 ;  /* 0x0000005235357220 */ /* 0x001fe20000400000 */
[C---:B------:R-:W-:Y:S01]  /*34f0*/  FMUL R63, R62.reuse, R63 ;  /* 0x0000003f3e3f7220 */ /* 0x040fe20000400000 */
[----:B------:R-:W-:Y:S01]  /*3500*/  FMUL R62, R62, R62 ;  /* 0x0000003e3e3e7220 */ /* 0x000fe20000400000 */
[----:B------:R-:W-:Y:S01]  /*3510*/  FSEL R2, R2, -RZ, P5 ;  /* 0x800000ff02027208 */ /* 0x000fe20002800000 */
[----:B------:R-:W-:Y:S01]  /*3520*/  FADD R45, R90, R45 ;  /* 0x0000002d5a2d7221 */ /* 0x000fe20000000000 */
[----:B------:R-:W-:Y:S01]  /*3530*/  FSEL R53, R53, RZ, P0 ;  /* 0x000000ff35357208 */ /* 0x000fe20000000000 */
[----:B------:R-:W-:Y:S01]  /*3540*/  FMUL R62, R62, R23 ;  /* 0x000000173e3e7220 */ /* 0x000fe20000400000 */
[----:B------:R-:W-:Y:S01]  /*3550*/  PLOP3.LUT P0, PT, PT, PT, UP1, 0x80, 0x0 ;  /* 0x000000000000781c */ /* 0x000fe20003f0f018 */
[----:B------:R-:W-:Y:S01]  /*3560*/  FADD R42, R57, R42 ;  /* 0x0000002a392a7221 */ /* 0x000fe20000000000 */
[----:B------:R-:W-:Y:S01]  /*3570*/  FSEL R24, R93, R24, P6 ;  /* 0x000000185d187208 */ /* 0x000fe20003000000 */
[----:B------:R-:W-:Y:S01]  /*3580*/  @P6 FFMA R36, R53, R4, R30 ;  /* 0x0000000435246223 */ /* 0x000fe2000000001e */
[----:B------:R-:W-:Y:S01]  /*3590*/  FSEL R4, R63, -RZ, P5 ;  /* 0x800000ff3f047208 */ /* 0x000fe20002800000 */
[----:B------:R-:W-:Y:S01]  /*35a0*/  FADD R30, RZ, R44 ;  /* 0x0000002cff1e7221 */ /* 0x000fe20000000000 */
[----:B------:R-:W-:Y:S01]  /*35b0*/  FSEL R27, R76, R27, P5 ;  /* 0x0000001b4c1b7208 */ /* 0x000fe20002800000 */
[----:B------:R-:W-:Y:S01]  /*35c0*/  FADD R22, R57, R22 ;  /* 0x0000001639167221 */ /* 0x000fe20000000000 */
[----:B------:R-:W-:Y:S01]  /*35d0*/  FSEL R50, R81, R50, P4 ;  /* 0x0000003251327208 */ /* 0x000fe20002000000 */
[----:B------:R-:W-:Y:S01]  /*35e0*/  @P5 FFMA R44, R91, R62, R30 ;  /* 0x0000003e5b2c5223 */ /* 0x000fe2000000001e */
[----:B------:R-:W-:Y:S01]  /*35f0*/  FSEL R29, R64, R29, P6 ;  /* 0x0000001d401d7208 */ /* 0x000fe20003000000 */
[----:B------:R-:W-:Y:S01]  /*3600*/  FADD R43, R4, R43 ;  /* 0x0000002b042b7221 */ /* 0x000fe20000000000 */
[----:B------:R-:W-:Y:S01]  /*3610*/  FSEL R48, R83, R48, P5 ;  /* 0x0000003053307208 */ /* 0x000fe20002800000 */
[C---:B------:R-:W-:Y:S01]  /*3620*/  FADD R14, R2.reuse, R14 ;  /* 0x0000000e020e7221 */ /* 0x040fe20000000000 */
[----:B------:R-:W-:Y:S01]  /*3630*/  FADD R23, R2, R23 ;  /* 0x0000001702177221 */ /* 0x000fe20000000000 */
[----:B------:R-:W-:Y:S01]  /*3640*/  @P0 CALL.REL.NOINC `(.L_x_0) ;  /* 0x0000001000000944 */ /* 0x000fe20003c00000 */
[----:B------:R-:W-:Y:S05]  /*3650*/  BRA `(.L_x_1) ;  /* 0xffffcea000007947 */ /* 0x000fea000383ffff */
.L_x_0:
[----:B------:R-:W-:Y:S01]  /*3660*/  STS [R25.X8], R8 ;  /* 0x0000000819007388 */ /* 0x000fe20000008800 */
[----:B------:R-:W-:Y:S01]  /*3670*/  FADD R31, -R46, R31 ;  /* 0x0000001f2e1f7221 */ /* 0x000fe20000000100 */
[----:B------:R-:W-:Y:S01]  /*3680*/  FADD R7, R7, R6 ;  /* 0x0000000607077221 */ /* 0x000fe20000000000 */
[----:B------:R-:W-:Y:S01]  /*3690*/  UMOV UR8, 0x4 ;  /* 0x0000000400087882 */ /* 0x000fe20000000000 */
[----:B------:R-:W-:Y:S06]  /*36a0*/  BAR.SYNC 0x0 ;  /* 0x0000000000007b1d */ /* 0x000fec0000000000 */
[----:B------:R-:W0:Y:S01]  /*36b0*/  LDS R4, [R25.X8] ;  /* 0x0000000019047984 */ /* 0x000e220000008800 */
[----:B------:R-:W-:-:S02]  /*36c0*/  ULDC.64 UR4, c[0x0][0x168] ;  /* 0x00005a0000047ab9 */ /* 0x000fc40000000a00 */
[----:B------:R-:W-:Y:S01]  /*36d0*/  ULDC.64 UR6, c[0x0][0x170] ;  /* 0x00005c0000067ab9 */ /* 0x000fe20000000a00 */
[----:B------:R-:W-:Y:S06]  /*36e0*/  BAR.SYNC 0x0 ;  /* 0x0000000000007b1d */ /* 0x000fec0000000000 */
[----:B------:R-:W-:Y:S01]  /*36f0*/  STS [R25.X8], R9 ;  /* 0x0000000919007388 */ /* 0x000fe20000008800 */
[----:B------:R-:W-:Y:S02]  /*3700*/  UIMAD.WIDE UR4, UR12, UR8, UR4 ;  /* 0x000000080c0472a5 */ /* 0x000fe4000f8e0204 */
[----:B------:R-:W-:Y:S01]  /*3710*/  UIMAD.WIDE UR6, UR12, UR8, UR6 ;  /* 0x000000080c0672a5 */ /* 0x000fe2000f8e0206 */
[----:B------:R-:W-:Y:S06]  /*3720*/  BAR.SYNC 0x0 ;  /* 0x0000000000007b1d */ /* 0x000fec0000000000 */
[----:B------:R-:W1:Y:S01]  /*3730*/  LDS R5, [R25.X8] ;  /* 0x0000000019057984 */ /* 0x000e620000008800 */
[----:B------:R-:W-:-:S03]  /*3740*/  FMUL R9, R31, R31 ;  /* 0x0000001f1f097220 */ /* 0x000fc60000400000 */
[----:B------:R-:W-:Y:S06]  /*3750*/  BAR.SYNC 0x0 ;  /* 0x0000000000007b1d */ /* 0x000fec0000000000 */
[----:B------:R-:W-:Y:S04]  /*3760*/  STS [R25.X8], R10 ;  /* 0x0000000a19007388 */ /* 0x000fe80000008800 */
[----:B------:R-:W-:Y:S06]  /*3770*/  BAR.SYNC 0x0 ;  /* 0x0000000000007b1d */ /* 0x000fec0000000000 */
[----:B------:R-:W2:Y:S01]  /*3780*/  LDS R15, [R25.X8] ;  /* 0x00000000190f7984 */ /* 0x000ea20000008800 */
[----:B0-----:R-:W-:-:S03]  /*3790*/  FMUL R9, R4, R9 ;  /* 0x0000000904097220 */ /* 0x001fc60000400000 */
[----:B------:R-:W-:Y:S06]  /*37a0*/  BAR.SYNC 0x0 ;  /* 0x0000000000007b1d */ /* 0x000fec0000000000 */
[----:B------:R-:W-:Y:S01]  /*37b0*/  STS [R25.X8], R11 ;  /* 0x0000000b19007388 */ /* 0x000fe20000008800 */
[----:B-1----:R-:W-:-:S04]  /*37c0*/  FADD R16, R4, R5 ;  /* 0x0000000504107221 */ /* 0x002fc80000000000 */
[C---:B------:R-:W-:Y:S01]  /*37d0*/  FMUL R17, R16.reuse, 0.25 ;  /* 0x3e80000010117820 */ /* 0x040fe20000400000 */
[----:B------:R-:W-:Y:S06]  /*37e0*/  BAR.SYNC 0x0 ;  /* 0x0000000000007b1d */ /* 0x000fec0000000000 */
[C---:B------:R-:W-:Y:S02]  /*37f0*/  FSETP.GEU.AND P1, PT, |R16|.reuse, 1.175494350822287508e-38, PT ;  /* 0x008000001000780b */ /* 0x040fe40003f2e200 */
[----:B------:R-:W-:-:S04]  /*3800*/  FSETP.GT.AND P0, PT, |R16|, 8.50705917302346158658e+37, PT ;  /* 0x7e8000001000780b */ /* 0x000fc80003f04200 */
[----:B------:R-:W-:Y:S01]  /*3810*/  FSEL R17, R17, R16, P0 ;  /* 0x0000001011117208 */ /* 0x000fe20000000000 */
[----:B--2---:R-:W-:-:S06]  /*3820*/  FADD R19, R15, R16 ;  /* 0x000000100f137221 */ /* 0x004fcc0000000000 */
[----:B------:R-:W-:Y:S01]  /*3830*/  @!P1 FMUL R17, R17, 16777216 ;  /* 0x4b80000011119820 */ /* 0x000fe20000400000 */
[----:B------:R-:W-:Y:S01]  /*3840*/  FMUL R8, R19, 0.25 ;  /* 0x3e80000013087820 */ /* 0x000fe20000400000 */
[----:B------:R-:W-:Y:S01]  /*3850*/  @P0 FMUL R5, R5, 0.25 ;  /* 0x3e80000005050820 */ /* 0x000fe20000400000 */
[C---:B------:R-:W-:Y:S01]  /*3860*/  FSETP.GT.AND P0, PT, |R19|.reuse, 8.50705917302346158658e+37, PT ;  /* 0x7e8000001300780b */ /* 0x040fe20003f04200 */
[----:B------:R-:W0:Y:S01]  /*3870*/  MUFU.RCP R18, R17 ;  /* 0x0000001100127308 */ /* 0x000e220000001000 */
[----:B------:R-:W-:Y:S01]  /*3880*/  FSETP.GEU.AND P2, PT, |R19|, 1.175494350822287508e-38, PT ;  /* 0x008000001300780b */ /* 0x000fe20003f4e200 */
[----:B------:R-:W-:Y:S01]  /*3890*/  @!P1 FMUL R5, R5, 16777216 ;  /* 0x4b80000005059820 */ /* 0x000fe20000400000 */
[----:B------:R-:W-:Y:S02]  /*38a0*/  FSEL R10, R8, R19, P0 ;  /* 0x00000013080a7208 */ /* 0x000fe40000000000 */
[----:B------:R-:W1:Y:S04]  /*38b0*/  LDS R8, [R25.X8] ;  /* 0x0000000019087984 */ /* 0x000e680000008800 */
[----:B------:R-:W-:Y:S06]  /*38c0*/  BAR.SYNC 0x0 ;  /* 0x0000000000007b1d */ /* 0x000fec0000000000 */
[----:B------:R-:W-:Y:S01]  /*38d0*/  STS [R25.X8], R12 ;  /* 0x0000000c19007388 */ /* 0x000fe20000008800 */
[----:B0-----:R-:W-:-:S03]  /*38e0*/  FMUL R18, R18, R5 ;  /* 0x0000000512127220 */ /* 0x001fc60000400000 */
[----:B------:R-:W-:Y:S06]  /*38f0*/  BAR.SYNC 0x0 ;  /* 0x0000000000007b1d */ /* 0x000fec0000000000 */
[----:B------:R-:W0:Y:S04]  /*3900*/  LDS R5, [R25.X8] ;  /* 0x0000000019057984 */ /* 0x000e280000008800 */
[----:B------:R-:W-:Y:S06]  /*3910*/  BAR.SYNC 0x0 ;  /* 0x0000000000007b1d */ /* 0x000fec0000000000 */
[----:B------:R-:W-:Y:S01]  /*3920*/  FSETP.NEU.AND P1, PT, R16, RZ, PT ;  /* 0x000000ff1000720b */ /* 0x000fe20003f2d000 */
[----:B------:R-:W-:Y:S01]  /*3930*/  @!P2 FMUL R10, R10, 16777216 ;  /* 0x4b8000000a0aa820 */ /* 0x000fe20000400000 */
[----:B------:R-:W-:Y:S01]  /*3940*/  STS [R25.X8], R13 ;  /* 0x0000000d19007388 */ /* 0x000fe20000008800 */
[----:B------:R-:W-:Y:S01]  /*3950*/  @P0 FMUL R15, R15, 0.25 ;  /* 0x3e8000000f0f0820 */ /* 0x000fe20000400000 */
[----:B------:R-:W-:-:S02]  /*3960*/  FSEL R18, R18, RZ, P1 ;  /* 0x000000ff12127208 */ /* 0x000fc40000800000 */
[----:B------:R-:W-:Y:S06]  /*3970*/  BAR.SYNC 0x0 ;  /* 0x0000000000007b1d */ /* 0x000fec0000000000 */
[----:B------:R-:W-:Y:S01]  /*3980*/  FFMA R4, R18, R9, R7 ;  /* 0x0000000912047223 */ /* 0x000fe20000000007 */
[----:B------:R-:W2:Y:S01]  /*3990*/  MUFU.RCP R10, R10 ;  /* 0x0000000a000a7308 */ /* 0x000ea20000001000 */
[----:B------:R-:W-:Y:S01]  /*39a0*/  @!P2 FMUL R15, R15, 16777216 ;  /* 0x4b8000000f0fa820 */ /* 0x000fe20000400000 */
[----:B------:R-:W-:Y:S01]  /*39b0*/  FSETP.NEU.AND P1, PT, R19, RZ, PT ;  /* 0x000000ff1300720b */ /* 0x000fe20003f2d000 */
[----:B------:R-:W-:Y:S01]  /*39c0*/  FADD R12, R4, R41 ;  /* 0x00000029040c7221 */ /* 0x000fe20000000000 */
[----:B------:R-:W-:Y:S01]  /*39d0*/  FFMA R31, R31, R18, R46 ;  /* 0x000000121f1f7223 */ /* 0x000fe2000000002e */
[----:B------:R-:W3:Y:S03]  /*39e0*/  LDS R4, [R25.X8] ;  /* 0x0000000019047984 */ /* 0x000ee60000008800 */
[----:B------:R-:W-:Y:S01]  /*39f0*/  FADD R32, -R31, R32 ;  /* 0x000000201f207221 */ /* 0x000fe20000000100 */
[----:B------:R-:W-:Y:S06]  /*3a00*/  BAR.SYNC 0x0 ;  /* 0x0000000000007b1d */ /* 0x000fec0000000000 */
[----:B------:R-:W-:Y:S01]  /*3a10*/  STS [R25.X8], R42 ;  /* 0x0000002a19007388 */ /* 0x000fe20000008800 */
[----:B--2---:R-:W-:Y:S01]  /*3a20*/  FMUL R15, R10, R15 ;  /* 0x0000000f0a0f7220 */ /* 0x004fe20000400000 */
[----:B-1----:R-:W-:Y:S01]  /*3a30*/  FADD R10, R8, R19 ;  /* 0x00000013080a7221 */ /* 0x002fe20000000000 */
[----:B------:R-:W-:Y:S01]  /*3a40*/  FMUL R9, R32, R32 ;  /* 0x0000002020097220 */ /* 0x000fe20000400000 */
[----:B------:R-:W-:Y:S06]  /*3a50*/  BAR.SYNC 0x0 ;  /* 0x0000000000007b1d */ /* 0x000fec0000000000 */
[----:B------:R-:W1:Y:S01]  /*3a60*/  LDS R6, [R25.X8] ;  /* 0x0000000019067984 */ /* 0x000e620000008800 */
[----:B------:R-:W-:-:S03]  /*3a70*/  FMUL R7, R10, 0.25 ;  /* 0x3e8000000a077820 */ /* 0x000fc60000400000 */
[----:B------:R-:W-:Y:S06]  /*3a80*/  BAR.SYNC 0x0 ;  /* 0x0000000000007b1d */ /* 0x000fec0000000000 */
[C---:B------:R-:W-:Y:S01]  /*3a90*/  FSETP.GEU.AND P2, PT, |R10|.reuse, 1.175494350822287508e-38, PT ;  /* 0x008000000a00780b */ /* 0x040fe20003f4e200 */
[----:B0-----:R-:W-:Y:S01]  /*3aa0*/  FADD R13, R5, R10 ;  /* 0x0000000a050d7221 */ /* 0x001fe20000000000 */
[----:B------:R-:W-:Y:S01]  /*3ab0*/  FSETP.GT.AND P0, PT, |R10|, 8.50705917302346158658e+37, PT ;  /* 0x7e8000000a00780b */ /* 0x000fe20003f04200 */
[----:B------:R-:W-:Y:S01]  /*3ac0*/  STS [R25.X8], R14 ;  /* 0x0000000e19007388 */ /* 0x000fe20000008800 */
[----:B------:R-:W-:Y:S01]  /*3ad0*/  FSEL R15, R15, RZ, P1 ;  /* 0x000000ff0f0f7208 */ /* 0x000fe20000800000 */
[----:B------:R-:W-:Y:S01]  /*3ae0*/  FMUL R18, R13, 0.25 ;  /* 0x3e8000000d127820 */ /* 0x000fe20000400000 */
[----:B------:R-:W-:Y:S01]  /*3af0*/  FSEL R11, R7, R10, P0 ;  /* 0x0000000a070b7208 */ /* 0x000fe20000000000 */
[----:B------:R-:W-:Y:S06]  /*3b00*/  BAR.SYNC 0x0 ;  /* 0x0000000000007b1d */ /* 0x000fec0000000000 */
[----:B------:R-:W0:Y:S01]  /*3b10*/  LDS R7, [R25.X8] ;  /* 0x0000000019077984 */ /* 0x000e220000008800 */
[----:B------:R-:W-:Y:S01]  /*3b20*/  FSETP.GEU.AND P4, PT, |R13|, 1.175494350822287508e-38, PT ;  /* 0x008000000d00780b */ /* 0x000fe20003f8e200 */
[----:B------:R-:W-:-:S02]  /*3b30*/  @!P2 FMUL R11, R11, 16777216 ;  /* 0x4b8000000b0ba820 */ /* 0x000fc40000400000 */
[----:B------:R-:W-:Y:S06]  /*3b40*/  BAR.SYNC 0x0 ;  /* 0x0000000000007b1d */ /* 0x000fec0000000000 */
[----:B------:R-:W-:Y:S01]  /*3b50*/  FSETP.GT.AND P1, PT, |R13|, 8.50705917302346158658e+37, PT ;  /* 0x7e8000000d00780b */ /* 0x000fe20003f24200 */
[----:B------:R-:W2:Y:S01]  /*3b60*/  MUFU.RCP R11, R11 ;  /* 0x0000000b000b7308 */ /* 0x000ea20000001000 */
[----:B---3--:R-:W-:Y:S01]  /*3b70*/  FADD R17, R4, R13 ;  /* 0x0000000d04117221 */ /* 0x008fe20000000000 */
[----:B------:R-:W-:Y:S01]  /*3b80*/  @P0 FMUL R8, R8, 0.25 ;  /* 0x3e80000008080820 */ /* 0x000fe20000400000 */
[----:B------:R-:W-:Y:S01]  /*3b90*/  FSEL R18, R18, R13, P1 ;  /* 0x0000000d12127208 */ /* 0x000fe20000800000 */
[----:B------:R-:W-:Y:S01]  /*3ba0*/  FFMA R32, R32, R15, R31 ;  /* 0x0000000f20207223 */ /* 0x000fe2000000001f */
[C---:B------:R-:W-:Y:S01]  /*3bb0*/  FMUL R14, R17.reuse, 0.25 ;  /* 0x3e800000110e7820 */ /* 0x040fe20000400000 */
[C---:B------:R-:W-:Y:S01]  /*3bc0*/  FSETP.GEU.AND P0, PT, |R17|.reuse, 1.175494350822287508e-38, PT ;  /* 0x008000001100780b */ /* 0x040fe20003f0e200 */
[----:B------:R-:W-:Y:S01]  /*3bd0*/  @!P2 FMUL R8, R8, 16777216 ;  /* 0x4b8000000808a820 */ /* 0x000fe20000400000 */
[----:B------:R-:W-:Y:S01]  /*3be0*/  @!P4 FMUL R18, R18, 16777216 ;  /* 0x4b8000001212c820 */ /* 0x000fe20000400000 */
[----:B------:R-:W-:Y:S01]  /*3bf0*/  FSETP.GT.AND P2, PT, |R17|, 8.50705917302346158658e+37, PT ;  /* 0x7e8000001100780b */ /* 0x000fe20003f44200 */
[----:B------:R-:W-:Y:S01]  /*3c00*/  FMUL R9, R16, R9 ;  /* 0x0000000910097220 */ /* 0x000fe20000400000 */
[----:B------:R-:W-:Y:S01]  /*3c10*/  FADD R33, -R32, R33 ;  /* 0x0000002120217221 */ /* 0x000fe20000000100 */
[----:B------:R-:W-:Y:S01]  /*3c20*/  @P1 FMUL R5, R5, 0.25 ;  /* 0x3e80000005051820 */ /* 0x000fe20000400000 */
[----:B------:R-:W-:Y:S01]  /*3c30*/  FSEL R14, R14, R17, P2 ;  /* 0x000000110e0e7208 */ /* 0x000fe20001000000 */
[----:B------:R-:W3:Y:S01]  /*3c40*/  MUFU.RCP R18, R18 ;  /* 0x0000001200127308 */ /* 0x000ee20000001000 */
[----:B------:R-:W-:Y:S01]  /*3c50*/  FSETP.NEU.AND P3, PT, R10, RZ, PT ;  /* 0x000000ff0a00720b */ /* 0x000fe20003f6d000 */
[----:B--2---:R-:W-:Y:S01]  /*3c60*/  FMUL R11, R11, R8 ;  /* 0x000000080b0b7220 */ /* 0x004fe20000400000 */
[----:B-1----:R-:W-:Y:S01]  /*3c70*/  FADD R16, R6, R17 ;  /* 0x0000001106107221 */ /* 0x002fe20000000000 */
[----:B------:R-:W-:Y:S01]  /*3c80*/  FFMA R9, R15, R9, R12 ;  /* 0x000000090f097223 */ /* 0x000fe2000000000c */
[----:B------:R-:W-:Y:S01]  /*3c90*/  FMUL R8, R33, R33 ;  /* 0x0000002121087220 */ /* 0x000fe20000400000 */
[----:B------:R-:W-:Y:S01]  /*3ca0*/  @!P4 FMUL R5, R5, 16777216 ;  /* 0x4b8000000505c820 */ /* 0x000fe20000400000 */
[----:B------:R-:W-:Y:S01]  /*3cb0*/  FSEL R11, R11, RZ, P3 ;  /* 0x000000ff0b0b7208 */ /* 0x000fe20001800000 */
[----:B------:R-:W-:Y:S01]  /*3cc0*/  FADD R12, R9, R0 ;  /* 0x00000000090c7221 */ /* 0x000fe20000000000 */
[----:B------:R-:W-:Y:S01]  /*3cd0*/  @!P0 FMUL R14, R14, 16777216 ;  /* 0x4b8000000e0e8820 */ /* 0x000fe20000400000 */
[----:B------:R-:W-:Y:S01]  /*3ce0*/  FMUL R8, R19, R8 ;  /* 0x0000000813087220 */ /* 0x000fe20000400000 */
[----:B------:R-:W-:Y:S01]  /*3cf0*/  FSETP.GEU.AND P1, PT, |R16|, 1.175494350822287508e-38, PT ;  /* 0x008000001000780b */ /* 0x000fe20003f2e200 */
[----:B------:R-:W-:Y:S01]  /*3d00*/  @P2 FMUL R4, R4, 0.25 ;  /* 0x3e80000004042820 */ /* 0x000fe20000400000 */
[----:B------:R-:W1:Y:S01]  /*3d10*/  MUFU.RCP R9, R14 ;  /* 0x0000000e00097308 */ /* 0x000e620000001000 */
[----:B------:R-:W-:Y:S01]  /*3d20*/  FFMA R8, R11, R8, R12 ;  /* 0x000000080b087223 */ /* 0x000fe2000000000c */
[----:B------:R-:W-:Y:S01]  /*3d30*/  FSETP.GT.AND P2, PT, |R16|, 8.50705917302346158658e+37, PT ;  /* 0x7e8000001000780b */ /* 0x000fe20003f44200 */
[----:B---3--:R-:W-:Y:S01]  /*3d40*/  FMUL R18, R18, R5 ;  /* 0x0000000512127220 */ /* 0x008fe20000400000 */
[----:B------:R-:W-:Y:S01]  /*3d50*/  FMUL R5, R16, 0.25 ;  /* 0x3e80000010057820 */ /* 0x000fe20000400000 */
[----:B0-----:R-:W-:Y:S01]  /*3d60*/  FADD R12, R7, R16 ;  /* 0x00000010070c7221 */ /* 0x001fe20000000000 */
[----:B------:R-:W-:Y:S01]  /*3d70*/  FFMA R33, R33, R11, R32 ;  /* 0x0000000b21217223 */ /* 0x000fe20000000020 */
[----:B------:R-:W-:Y:S01]  /*3d80*/  FSETP.NEU.AND P3, PT, R13, RZ, PT ;  /* 0x000000ff0d00720b */ /* 0x000fe20003f6d000 */
[----:B------:R-:W-:Y:S01]  /*3d90*/  @!P0 FMUL R4, R4, 16777216 ;  /* 0x4b80000004048820 */ /* 0x000fe20000400000 */
[----:B------:R-:W-:Y:S01]  /*3da0*/  FSEL R11, R5, R16, P2 ;  /* 0x00000010050b7208 */ /* 0x000fe20001000000 */
[C---:B------:R-:W-:Y:S01]  /*3db0*/  FMUL R15, R12.reuse, 0.25 ;  /* 0x3e8000000c0f7820 */ /* 0x040fe20000400000 */
[C---:B------:R-:W-:Y:S01]  /*3dc0*/  FSETP.GEU.AND P4, PT, |R12|.reuse, 1.175494350822287508e-38, PT ;  /* 0x008000000c00780b */ /* 0x040fe20003f8e200 */
[----:B------:R-:W0:Y:S01]  /*3dd0*/  SHFL.BFLY PT, R19, R12, 0x10, 0x1f ;  /* 0x0e001f000c137f89 */ /* 0x000e2200000e0000 */
[----:B------:R-:W-:Y:S01]  /*3de0*/  FSETP.GT.AND P0, PT, |R12|, 8.50705917302346158658e+37, PT ;  /* 0x7e8000000c00780b */ /* 0x000fe20003f04200 */
[----:B------:R-:W-:Y:S01]  /*3df0*/  @!P1 FMUL R11, R11, 16777216 ;  /* 0x4b8000000b0b9820 */ /* 0x000fe20000400000 */
[----:B------:R-:W-:Y:S01]  /*3e00*/  FSEL R18, R18, RZ, P3 ;  /* 0x000000ff12127208 */ /* 0x000fe20001800000 */
[----:B------:R-:W-:Y:S01]  /*3e10*/  FADD R34, -R33, R34 ;  /* 0x0000002221227221 */ /* 0x000fe20000000100 */
[----:B------:R-:W-:Y:S01]  /*3e20*/  FSEL R15, R15, R12, P0 ;  /* 0x0000000c0f0f7208 */ /* 0x000fe20000000000 */
[----:B-1----:R-:W-:Y:S01]  /*3e30*/  FMUL R9, R9, R4 ;  /* 0x0000000409097220 */ /* 0x002fe20000400000 */
[----:B------:R-:W-:Y:S01]  /*3e40*/  FADD R49, R8, R49 ;  /* 0x0000003108317221 */ /* 0x000fe20000000000 */
[----:B------:R-:W1:Y:S01]  /*3e50*/  MUFU.RCP R11, R11 ;  /* 0x0000000b000b7308 */ /* 0x000e620000001000 */
[C---:B------:R-:W-:Y:S01]  /*3e60*/  FFMA R4, R34.reuse, R18, R33 ;  /* 0x0000001222047223 */ /* 0x040fe20000000021 */
[----:B------:R-:W-:Y:S01]  /*3e70*/  FMUL R5, R34, R34 ;  /* 0x0000002222057220 */ /* 0x000fe20000400000 */
[----:B------:R-:W-:Y:S01]  /*3e80*/  FSETP.NEU.AND P3, PT, R17, RZ, PT ;  /* 0x000000ff1100720b */ /* 0x000fe20003f6d000 */
[----:B------:R-:W-:Y:S01]  /*3e90*/  @!P4 FMUL R15, R15, 16777216 ;  /* 0x4b8000000f0fc820 */ /* 0x000fe20000400000 */
[----:B------:R-:W-:Y:S01]  /*3ea0*/  FADD R35, -R4, R35 ;  /* 0x0000002304237221 */ /* 0x000fe20000000100 */
[----:B------:R-:W-:Y:S01]  /*3eb0*/  FMUL R5, R10, R5 ;  /* 0x000000050a057220 */ /* 0x000fe20000400000 */
[----:B------:R-:W-:Y:S01]  /*3ec0*/  @P2 FMUL R6, R6, 0.25 ;  /* 0x3e80000006062820 */ /* 0x000fe20000400000 */
[----:B------:R-:W2:Y:S01]  /*3ed0*/  MUFU.RCP R10, R15 ;  /* 0x0000000f000a7308 */ /* 0x000ea20000001000 */
[----:B------:R-:W-:Y:S01]  /*3ee0*/  FMUL R8, R35, R35 ;  /* 0x0000002323087220 */ /* 0x000fe20000400000 */
[----:B------:R-:W-:Y:S01]  /*3ef0*/  FFMA R18, R18, R5, R49 ;  /* 0x0000000512127223 */ /* 0x000fe20000000031 */
[----:B------:R-:W-:Y:S01]  /*3f00*/  FSEL R9, R9, RZ, P3 ;  /* 0x000000ff09097208 */ /* 0x000fe20001800000 */
[----:B------:R-:W-:Y:S01]  /*3f10*/  @!P1 FMUL R6, R6, 16777216 ;  /* 0x4b80000006069820 */ /* 0x000fe20000400000 */
[----:B------:R-:W-:Y:S01]  /*3f20*/  FMUL R8, R13, R8 ;  /* 0x000000080d087220 */ /* 0x000fe20000400000 */
[----:B------:R-:W-:Y:S01]  /*3f30*/  FADD R18, R18, R47 ;  /* 0x0000002f12127221 */ /* 0x000fe20000000000 */
[----:B------:R-:W-:Y:S01]  /*3f40*/  @P0 FMUL R7, R7, 0.25 ;  /* 0x3e80000007070820 */ /* 0x000fe20000400000 */
[----:B-1----:R-:W-:Y:S01]  /*3f50*/  FMUL R11, R11, R6 ;  /* 0x000000060b0b7220 */ /* 0x002fe20000400000 */
[----:B------:R-:W-:Y:S01]  /*3f60*/  FFMA R4, R35, R9, R4 ;  /* 0x0000000923047223 */ /* 0x000fe20000000004 */
[----:B------:R-:W-:Y:S01]  /*3f70*/  FSETP.NEU.AND P1, PT, R16, RZ, PT ;  /* 0x000000ff1000720b */ /* 0x000fe20003f2d000 */
[----:B------:R-:W-:Y:S01]  /*3f80*/  FFMA R9, R9, R8, R18 ;  /* 0x0000000809097223 */ /* 0x000fe20000000012 */
[----:B0-----:R-:W-:Y:S01]  /*3f90*/  FADD R8, R12, R19 ;  /* 0x000000130c087221 */ /* 0x001fe20000000000 */
[----:B------:R-:W-:Y:S01]  /*3fa0*/  @!P4 FMUL R7, R7, 16777216 ;  /* 0x4b8000000707c820 */ /* 0x000fe20000400000 */
[----:B------:R-:W-:Y:S01]  /*3fb0*/  FSEL R11, R11, RZ, P1 ;  /* 0x000000ff0b0b7208 */ /* 0x000fe20000800000 */
[----:B------:R-:W-:Y:S01]  /*3fc0*/  FADD R45, -R4, R45 ;  /* 0x0000002d042d7221 */ /* 0x000fe20000000100 */
[----:B------:R-:W-:Y:S01]  /*3fd0*/  FSETP.NEU.AND P1, PT, R12, RZ, PT ;  /* 0x000000ff0c00720b */ /* 0x000fe20003f2d000 */
[----:B--2---:R-:W-:Y:S01]  /*3fe0*/  FMUL R10, R10, R7 ;  /* 0x000000070a0a7220 */ /* 0x004fe20000400000 */
[C---:B------:R-:W-:Y:S01]  /*3ff0*/  FSETP.GEU.AND P2, PT, |R8|.reuse, 1.175494350822287508e-38, PT ;  /* 0x008000000800780b */ /* 0x040fe20003f4e200 */
[C---:B------:R-:W-:Y:S01]  /*4000*/  FFMA R4, R45.reuse, R11, R4 ;  /* 0x0000000b2d047223 */ /* 0x040fe20000000004 */
[----:B------:R-:W-:Y:S01]  /*4010*/  FMUL R6, R45, R45 ;  /* 0x0000002d2d067220 */ /* 0x000fe20000400000 */
[----:B------:R-:W-:Y:S01]  /*4020*/  FADD R36, R9, R36 ;  /* 0x0000002409247221 */ /* 0x000fe20000000000 */
[C---:B------:R-:W-:Y:S01]  /*4030*/  FMUL R5, R8.reuse, 0.25 ;  /* 0x3e80000008057820 */ /* 0x040fe20000400000 */
[----:B------:R-:W-:Y:S01]  /*4040*/  FSETP.GT.AND P0, PT, |R8|, 8.50705917302346158658e+37, PT ;  /* 0x7e8000000800780b */ /* 0x000fe20003f04200 */
[----:B------:R-:W0:Y:S01]  /*4050*/  SHFL.BFLY PT, R9, R8, 0x8, 0x1f ;  /* 0x0d001f0008097f89 */ /* 0x000e2200000e0000 */
[----:B------:R-:W-:Y:S01]  /*4060*/  FSEL R10, R10, RZ, P1 ;  /* 0x000000ff0a0a7208 */ /* 0x000fe20000800000 */
[----:B------:R-:W-:Y:S01]  /*4070*/  FADD R43, -R4, R43 ;  /* 0x0000002b042b7221 */ /* 0x000fe20000000100 */
[----:B------:R-:W-:Y:S01]  /*4080*/  FMUL R6, R17, R6 ;  /* 0x0000000611067220 */ /* 0x000fe20000400000 */
[----:B------:R-:W-:Y:S01]  /*4090*/  FSEL R7, R5, R8, P0 ;  /* 0x0000000805077208 */ /* 0x000fe20000000000 */
[----:B------:R-:W1:Y:S01]  /*40a0*/  S2R R17, SR_TID.X ;  /* 0x0000000000117919 */ /* 0x000e620000002100 */
[----:B------:R-:W-:Y:S01]  /*40b0*/  FFMA R4, R43, R10, R4 ;  /* 0x0000000a2b047223 */ /* 0x000fe20000000004 */
[----:B------:R-:W-:Y:S01]  /*40c0*/  FFMA R11, R11, R6, R36 ;  /* 0x000000060b0b7223 */ /* 0x000fe20000000024 */
[----:B------:R-:W-:Y:S01]  /*40d0*/  FMUL R43, R43, R43 ;  /* 0x0000002b2b2b7220 */ /* 0x000fe20000400000 */
[----:B------:R-:W-:Y:S01]  /*40e0*/  @!P2 FMUL R7, R7, 16777216 ;  /* 0x4b8000000707a820 */ /* 0x000fe20000400000 */
[----:B------:R-:W-:Y:S01]  /*40f0*/  FSETP.NEU.AND P1, PT, R8, RZ, PT ;  /* 0x000000ff0800720b */ /* 0x000fe20003f2d000 */
[----:B------:R-:W-:Y:S01]  /*4100*/  FADD R11, R11, R44 ;  /* 0x0000002c0b0b7221 */ /* 0x000fe20000000000 */
[----:B------:R-:W-:Y:S01]  /*4110*/  FMUL R43, R16, R43 ;  /* 0x0000002b102b7220 */ /* 0x000fe20000400000 */
[----:B------:R-:W2:Y:S01]  /*4120*/  SHFL.BFLY PT, R5, R4, 0x10, 0x1f ;  /* 0x0e001f0004057f89 */ /* 0x000ea200000e0000 */
[----:B------:R-:W3:Y:S01]  /*4130*/  MUFU.RCP R14, R7 ;  /* 0x00000007000e7308 */ /* 0x000ee20000001000 */
[----:B------:R-:W-:Y:S01]  /*4140*/  @P0 FMUL R19, R19, 0.25 ;  /* 0x3e80000013130820 */ /* 0x000fe20000400000 */
[----:B------:R-:W-:-:S03]  /*4150*/  FFMA R11, R10, R43, R11 ;  /* 0x0000002b0a0b7223 */ /* 0x000fc6000000000b */
[----:B------:R-:W-:Y:S02]  /*4160*/  @!P2 FMUL R19, R19, 16777216 ;  /* 0x4b8000001313a820 */ /* 0x000fe40000400000 */
[----:B------:R-:W4:Y:S01]  /*4170*/  SHFL.BFLY PT, R6, R11, 0x10, 0x1f ;  /* 0x0e001f000b067f89 */ /* 0x000f2200000e0000 */
[----:B0-----:R-:W-:-:S04]  /*4180*/  FADD R10, R8, R9 ;  /* 0x00000009080a7221 */ /* 0x001fc80000000000 */
[C---:B------:R-:W-:Y:S01]  /*4190*/  FMUL R13, R10.reuse, 0.25 ;  /* 0x3e8000000a0d7820 */ /* 0x040fe20000400000 */
[----:B------:R-:W-:Y:S01]  /*41a0*/  FSETP.GEU.AND P2, PT, |R10|, 1.175494350822287508e-38, PT ;  /* 0x008000000a00780b */ /* 0x000fe20003f4e200 */
[----:B---3--:R-:W-:Y:S01]  /*41b0*/  FMUL R14, R14, R19 ;  /* 0x000000130e0e7220 */ /* 0x008fe20000400000 */
[----:B------:R-:W0:Y:S01]  /*41c0*/  SHFL.BFLY PT, R15, R10, 0x4, 0x1f ;  /* 0x0c801f000a0f7f89 */ /* 0x000e2200000e0000 */
[----:B------:R-:W-:-:S03]  /*41d0*/  FSETP.GT.AND P0, PT, |R10|, 8.50705917302346158658e+37, PT ;  /* 0x7e8000000a00780b */ /* 0x000fc60003f04200 */
[----:B------:R-:W-:Y:S01]  /*41e0*/  FSEL R14, R14, RZ, P1 ;  /* 0x000000ff0e0e7208 */ /* 0x000fe20000800000 */
[----:B--2---:R-:W-:Y:S01]  /*41f0*/  FADD R5, -R4, R5 ;  /* 0x0000000504057221 */ /* 0x004fe20000000100 */
[----:B------:R-:W-:Y:S02]  /*4200*/  FSEL R13, R13, R10, P0 ;  /* 0x0000000a0d0d7208 */ /* 0x000fe40000000000 */
[----:B------:R-:W-:Y:S01]  /*4210*/  FSETP.NEU.AND P1, PT, R10, RZ, PT ;  /* 0x000000ff0a00720b */ /* 0x000fe20003f2d000 */
[C---:B------:R-:W-:Y:S01]  /*4220*/  FFMA R4, R5.reuse, R14, R4 ;  /* 0x0000000e05047223 */ /* 0x040fe20000000004 */
[----:B------:R-:W-:Y:S01]  /*4230*/  FMUL R5, R5, R5 ;  /* 0x0000000505057220 */ /* 0x000fe20000400000 */
[----:B------:R-:W-:Y:S01]  /*4240*/  @!P2 FMUL R13, R13, 16777216 ;  /* 0x4b8000000d0da820 */ /* 0x000fe20000400000 */
[----:B----4-:R-:W-:Y:S02]  /*4250*/  FADD R11, R11, R6 ;  /* 0x000000060b0b7221 */ /* 0x010fe40000000000 */
[----:B------:R-:W2:Y:S01]  /*4260*/  SHFL.BFLY PT, R7, R4, 0x8, 0x1f ;  /* 0x0d001f0004077f89 */ /* 0x000ea200000e0000 */
[----:B------:R-:W-:Y:S01]  /*4270*/  FMUL R5, R12, R5 ;  /* 0x000000050c057220 */ /* 0x000fe20000400000 */
[----:B------:R-:W3:Y:S01]  /*4280*/  MUFU.RCP R16, R13 ;  /* 0x0000000d00107308 */ /* 0x000ee20000001000 */
[----:B------:R-:W-:-:S02]  /*4290*/  @P0 FMUL R9, R9, 0.25 ;  /* 0x3e80000009090820 */ /* 0x000fc40000400000 */
[----:B------:R-:W-:Y:S02]  /*42a0*/  FFMA R5, R14, R5, R11 ;  /* 0x000000050e057223 */ /* 0x000fe4000000000b */
[----:B------:R-:W-:Y:S01]  /*42b0*/  @!P2 FMUL R9, R9, 16777216 ;  /* 0x4b8000000909a820 */ /* 0x000fe20000400000 */
[----:B0-----:R-:W-:Y:S02]  /*42c0*/  FADD R11, R10, R15 ;  /* 0x0000000f0a0b7221 */ /* 0x001fe40000000000 */
[----:B------:R-:W0:Y:S02]  /*42d0*/  SHFL.BFLY PT, R6, R5, 0x8, 0x1f ;  /* 0x0d001f0005067f89 */ /* 0x000e2400000e0000 */
[C---:B------:R-:W-:Y:S01]  /*42e0*/  FMUL R12, R11.reuse, 0.25 ;  /* 0x3e8000000b0c7820 */ /* 0x040fe20000400000 */
[C---:B------:R-:W-:Y:S01]  /*42f0*/  FSETP.GEU.AND P2, PT, |R11|.reuse, 1.175494350822287508e-38, PT ;  /* 0x008000000b00780b */ /* 0x040fe20003f4e200 */
[----:B------:R-:W4:Y:S01]  /*4300*/  SHFL.BFLY PT, R14, R11, 0x2, 0x1f ;  /* 0x0c401f000b0e7f89 */ /* 0x000f2200000e0000 */
[----:B------:R-:W-:Y:S01]  /*4310*/  FSETP.GT.AND P0, PT, |R11|, 8.50705917302346158658e+37, PT ;  /* 0x7e8000000b00780b */ /* 0x000fe20003f04200 */
[----:B---3--:R-:W-:-:S03]  /*4320*/  FMUL R16, R16, R9 ;  /* 0x0000000910107220 */ /* 0x008fc60000400000 */
[----:B------:R-:W-:Y:S02]  /*4330*/  FSEL R12, R12, R11, P0 ;  /* 0x0000000b0c0c7208 */ /* 0x000fe40000000000 */
[----:B------:R-:W-:Y:S01]  /*4340*/  FSEL R16, R16, RZ, P1 ;  /* 0x000000ff10107208 */ /* 0x000fe20000800000 */
[----:B--2---:R-:W-:Y:S01]  /*4350*/  FADD R7, -R4, R7 ;  /* 0x0000000704077221 */ /* 0x004fe20000000100 */
[----:B------:R-:W-:-:S03]  /*4360*/  FSETP.NEU.AND P1, PT, R11, RZ, PT ;  /* 0x000000ff0b00720b */ /* 0x000fc60003f2d000 */
[----:B------:R-:W-:Y:S01]  /*4370*/  @!P2 FMUL R12, R12, 16777216 ;  /* 0x4b8000000c0ca820 */ /* 0x000fe20000400000 */
[C---:B------:R-:W-:Y:S01]  /*4380*/  FFMA R4, R7.reuse, R16, R4 ;  /* 0x0000001007047223 */ /* 0x040fe20000000004 */
[----:B------:R-:W-:Y:S01]  /*4390*/  FMUL R7, R7, R7 ;  /* 0x0000000707077220 */ /* 0x000fe20000400000 */
[----:B------:R-:W-:-:S03]  /*43a0*/  @P0 FMUL R15, R15, 0.25 ;  /* 0x3e8000000f0f0820 */ /* 0x000fc60000400000 */
[----:B------:R-:W-:Y:S01]  /*43b0*/  FMUL R7, R8, R7 ;  /* 0x0000000708077220 */ /* 0x000fe20000400000 */
[----:B0-----:R-:W-:Y:S01]  /*43c0*/  FADD R5, R5, R6 ;  /* 0x0000000605057221 */ /* 0x001fe20000000000 */
[----:B------:R-:W0:Y:S01]  /*43d0*/  SHFL.BFLY PT, R9, R4, 0x4, 0x1f ;  /* 0x0c801f0004097f89 */ /* 0x000e2200000e0000 */
[----:B------:R-:W2:Y:S01]  /*43e0*/  MUFU.RCP R12, R12 ;  /* 0x0000000c000c7308 */ /* 0x000ea20000001000 */
[----:B------:R-:W-:Y:S01]  /*43f0*/  @!P2 FMUL R15, R15, 16777216 ;  /* 0x4b8000000f0fa820 */ /* 0x000fe20000400000 */
[----:B------:R-:W-:Y:S01]  /*4400*/  FFMA R5, R16, R7, R5 ;  /* 0x0000000710057223 */ /* 0x000fe20000000005 */
[----:B----4-:R-:W-:-:S04]  /*4410*/  FADD R8, R11, R14 ;  /* 0x0000000e0b087221 */ /* 0x010fc80000000000 */
[----:B------:R-:W3:Y:S01]  /*4420*/  SHFL.BFLY PT, R6, R5, 0x4, 0x1f ;  /* 0x0c801f0005067f89 */ /* 0x000ee200000e0000 */
[C---:B------:R-:W-:Y:S01]  /*4430*/  FSETP.GEU.AND P2, PT, |R8|.reuse, 1.175494350822287508e-38, PT ;  /* 0x008000000800780b */ /* 0x040fe20003f4e200 */
[C---:B------:R-:W-:Y:S01]  /*4440*/  FMUL R13, R8.reuse, 0.25 ;  /* 0x3e800000080d7820 */ /* 0x040fe20000400000 */
[----:B------:R-:W-:-:S04]  /*4450*/  FSETP.GT.AND P0, PT, |R8|, 8.50705917302346158658e+37, PT ;  /* 0x7e8000000800780b */ /* 0x000fc80003f04200 */
[----:B------:R-:W-:Y:S01]  /*4460*/  FSEL R13, R13, R8, P0 ;  /* 0x000000080d0d7208 */ /* 0x000fe20000000000 */
[----:B--2---:R-:W-:-:S05]  /*4470*/  FMUL R15, R12, R15 ;  /* 0x0000000f0c0f7220 */ /* 0x004fca0000400000 */
[----:B------:R-:W-:Y:S01]  /*4480*/  FSEL R15, R15, RZ, P1 ;  /* 0x000000ff0f0f7208 */ /* 0x000fe20000800000 */
[----:B------:R-:W-:Y:S01]  /*4490*/  @!P2 FMUL R13, R13, 16777216 ;  /* 0x4b8000000d0da820 */ /* 0x000fe20000400000 */
[----:B0-----:R-:W-:Y:S01]  /*44a0*/  FADD R9, -R4, R9 ;  /* 0x0000000904097221 */ /* 0x001fe20000000100 */
[----:B------:R-:W-:Y:S01]  /*44b0*/  @P0 FMUL R14, R14, 0.25 ;  /* 0x3e8000000e0e0820 */ /* 0x000fe20000400000 */
[----:B------:R-:W-:Y:S02]  /*44c0*/  FSETP.NEU.AND P0, PT, R8, RZ, PT ;  /* 0x000000ff0800720b */ /* 0x000fe40003f0d000 */
[C---:B------:R-:W-:Y:S01]  /*44d0*/  FFMA R4, R9.reuse, R15, R4 ;  /* 0x0000000f09047223 */ /* 0x040fe20000000004 */
[----:B------:R-:W-:Y:S01]  /*44e0*/  FMUL R7, R9, R9 ;  /* 0x0000000909077220 */ /* 0x000fe20000400000 */
[----:B------:R-:W0:Y:S01]  /*44f0*/  MUFU.RCP R13, R13 ;  /* 0x0000000d000d7308 */ /* 0x000e220000001000 */
[----:B------:R-:W2:Y:S01]  /*4500*/  SHFL.BFLY PT, R9, R8, 0x1, 0x1f ;  /* 0x0c201f0008097f89 */ /* 0x000ea200000e0000 */
[----:B---3--:R-:W-:Y:S01]  /*4510*/  FADD R6, R5, R6 ;  /* 0x0000000605067221 */ /* 0x008fe20000000000 */
[----:B------:R-:W-:Y:S01]  /*4520*/  FMUL R7, R10, R7 ;  /* 0x000000070a077220 */ /* 0x000fe20000400000 */
[----:B------:R-:W-:Y:S01]  /*4530*/  @!P2 FMUL R14, R14, 16777216 ;  /* 0x4b8000000e0ea820 */ /* 0x000fe20000400000 */
[----:B------:R-:W3:Y:S02]  /*4540*/  SHFL.BFLY PT, R5, R4, 0x2, 0x1f ;  /* 0x0c401f0004057f89 */ /* 0x000ee400000e0000 */
[----:B------:R-:W-:-:S05]  /*4550*/  FFMA R6, R15, R7, R6 ;  /* 0x000000070f067223 */ /* 0x000fca0000000006 */
[----:B------:R-:W4:Y:S01]  /*4560*/  SHFL.BFLY PT, R7, R6, 0x2, 0x1f ;  /* 0x0c401f0006077f89 */ /* 0x000f2200000e0000 */
[----:B0-----:R-:W-:-:S05]  /*4570*/  FMUL R14, R13, R14 ;  /* 0x0000000e0d0e7220 */ /* 0x001fca0000400000 */
[----:B------:R-:W-:Y:S01]  /*4580*/  FSEL R14, R14, RZ, P0 ;  /* 0x000000ff0e0e7208 */ /* 0x000fe20000000000 */
[----:B--2---:R-:W-:Y:S01]  /*4590*/  FADD R12, R8, R9 ;  /* 0x00000009080c7221 */ /* 0x004fe20000000000 */
[----:B---3--:R-:W-:-:S04]  /*45a0*/  FADD R5, -R4, R5 ;  /* 0x0000000504057221 */ /* 0x008fc80000000100 */
[C---:B------:R-:W-:Y:S02]  /*45b0*/  FSETP.GEU.AND P1, PT, |R12|.reuse, 1.175494350822287508e-38, PT ;  /* 0x008000000c00780b */ /* 0x040fe40003f2e200 */
[C---:B------:R-:W-:Y:S01]  /*45c0*/  FSETP.GT.AND P0, PT, |R12|.reuse, 8.50705917302346158658e+37, PT ;  /* 0x7e8000000c00780b */ /* 0x040fe20003f04200 */
[C---:B------:R-:W-:Y:S01]  /*45d0*/  FMUL R10, R5.reuse, R5 ;  /* 0x00000005050a7220 */ /* 0x040fe20000400000 */
[----:B------:R-:W-:Y:S01]  /*45e0*/  FFMA R4, R5, R14, R4 ;  /* 0x0000000e05047223 */ /* 0x000fe20000000004 */
[----:B------:R-:W-:Y:S01]  /*45f0*/  FMUL R5, R12, 0.25 ;  /* 0x3e8000000c057820 */ /* 0x000fe20000400000 */
[----:B----4-:R-:W-:Y:S01]  /*4600*/  FADD R7, R6, R7 ;  /* 0x0000000706077221 */ /* 0x010fe20000000000 */
[----:B------:R-:W-:-:S03]  /*4610*/  FMUL R10, R11, R10 ;  /* 0x0000000a0b0a7220 */ /* 0x000fc60000400000 */
[----:B------:R-:W-:Y:S01]  /*4620*/  FSEL R11, R5, R12, P0 ;  /* 0x0000000c050b7208 */ /* 0x000fe20000000000 */
[----:B------:R-:W-:Y:S01]  /*4630*/  FFMA R7, R14, R10, R7 ;  /* 0x0000000a0e077223 */ /* 0x000fe20000000007 */
[----:B------:R-:W0:Y:S03]  /*4640*/  SHFL.BFLY PT, R5, R4, 0x1, 0x1f ;  /* 0x0c201f0004057f89 */ /* 0x000e2600000e0000 */
[----:B------:R-:W-:Y:S01]  /*4650*/  @!P1 FMUL R11, R11, 16777216 ;  /* 0x4b8000000b0b9820 */ /* 0x000fe20000400000 */
[----:B------:R-:W2:Y:S01]  /*4660*/  SHFL.BFLY PT, R6, R7, 0x1, 0x1f ;  /* 0x0c201f0007067f89 */ /* 0x000ea200000e0000 */
[----:B------:R-:W-:Y:S01]  /*4670*/  @P0 FMUL R9, R9, 0.25 ;  /* 0x3e80000009090820 */ /* 0x000fe20000400000 */
[----:B------:R-:W-:Y:S01]  /*4680*/  FSETP.NEU.AND P0, PT, R12, RZ, PT ;  /* 0x000000ff0c00720b */ /* 0x000fe20003f0d000 */
[----:B------:R-:W3:Y:S02]  /*4690*/  MUFU.RCP R10, R11 ;  /* 0x0000000b000a7308 */ /* 0x000ee40000001000 */
[----:B------:R-:W-:Y:S01]  /*46a0*/  @!P1 FMUL R9, R9, 16777216 ;  /* 0x4b80000009099820 */ /* 0x000fe20000400000 */
[----:B-1----:R-:W-:-:S03]  /*46b0*/  ISETP.GE.AND P1, PT, R17, 0x8, PT ;  /* 0x000000081100780c */ /* 0x002fc60003f26270 */
[----:B---3--:R-:W-:Y:S01]  /*46c0*/  FMUL R10, R10, R9 ;  /* 0x000000090a0a7220 */ /* 0x008fe20000400000 */
[----:B0-----:R-:W-:-:S04]  /*46d0*/  FADD R5, -R4, R5 ;  /* 0x0000000504057221 */ /* 0x001fc80000000100 */
[----:B------:R-:W-:Y:S01]  /*46e0*/  FSEL R10, R10, RZ, P0 ;  /* 0x000000ff0a0a7208 */ /* 0x000fe20000000000 */
[----:B------:R-:W-:Y:S01]  /*46f0*/  FMUL R13, R5, R5 ;  /* 0x00000005050d7220 */ /* 0x000fe20000400000 */
[----:B------:R-:W-:Y:S01]  /*4700*/  LOP3.LUT P0, RZ, R17, 0x1f, RZ, 0xc0, !PT ;  /* 0x0000001f11ff7812 */ /* 0x000fe2000780c0ff */
[----:B--2---:R-:W-:Y:S01]  /*4710*/  FADD R9, R7, R6 ;  /* 0x0000000607097221 */ /* 0x004fe20000000000 */
[----:B------:R-:W-:Y:S01]  /*4720*/  SHF.R.U32.HI R6, RZ, 0x3, R17 ;  /* 0x00000003ff067819 */ /* 0x000fe20000011611 */
[----:B------:R-:W-:Y:S01]  /*4730*/  FMUL R13, R8, R13 ;  /* 0x0000000d080d7220 */ /* 0x000fe20000400000 */
[----:B------:R-:W-:Y:S02]  /*4740*/  FFMA R8, R5, R10, R4 ;  /* 0x0000000a05087223 */ /* 0x000fe40000000004 */
[----:B------:R-:W-:Y:S01]  /*4750*/  LOP3.LUT R5, R6, 0x1c, RZ, 0xc0, !PT ;  /* 0x0000001c06057812 */ /* 0x000fe200078ec0ff */
[----:B------:R-:W-:-:S06]  /*4760*/  FFMA R10, R10, R13, R9 ;  /* 0x0000000d0a0a7223 */ /* 0x000fcc0000000009 */
[----:B------:R-:W-:Y:S04]  /*4770*/  @!P0 STS [R5+0x40], R12 ;  /* 0x0000400c05008388 */ /* 0x000fe80000000800 */
[----:B------:R-:W-:Y:S04]  /*4780*/  @!P0 STS [R5], R8 ;  /* 0x0000000805008388 */ /* 0x000fe80000000800 */
[----:B------:R-:W-:Y:S04]  /*4790*/  @!P0 STS [R5+0x20], R10 ;  /* 0x0000200a05008388 */ /* 0x000fe80000000800 */
[----:B------:R-:W-:Y:S06]  /*47a0*/  BAR.SYNC 0x0 ;  /* 0x0000000000007b1d */ /* 0x000fec0000000000 */
[----:B------:R-:W0:Y:S04]  /*47b0*/  @!P1 LDS R3, [R17.X4+0x40] ;  /* 0x0000400011039984 */ /* 0x000e280000004800 */
[----:B------:R-:W1:Y:S04]  /*47c0*/  @!P1 LDS R0, [R17.X4] ;  /* 0x0000000011009984 */ /* 0x000e680000004800 */
[----:B------:R-:W-:Y:S04]  /*47d0*/  @!P1 LDS R2, [R17.X4+0x20] ;  /* 0x0000200011029984 */ /* 0x000fe80000004800 */
[----:B0-----:R-:W0:Y:S04]  /*47e0*/  SHFL.BFLY PT, R4, R3, 0x4, 0x1f ;  /* 0x0c801f0003047f89 */ /* 0x001e2800000e0000 */
[----:B-1----:R-:W1:Y:S01]  /*47f0*/  SHFL.BFLY PT, R5, R0, 0x4, 0x1f ;  /* 0x0c801f0000057f89 */ /* 0x002e6200000e0000 */
[----:B0-----:R-:W-:-:S04]  /*4800*/  FADD R6, R3, R4 ;  /* 0x0000000403067221 */ /* 0x001fc80000000000 */
[C---:B------:R-:W-:Y:S01]  /*4810*/  FMUL R7, R6.reuse, 0.25 ;  /* 0x3e80000006077820 */ /* 0x040fe20000400000 */
[C---:B------:R-:W-:Y:S01]  /*4820*/  FSETP.GEU.AND P1, PT, |R6|.reuse, 1.175494350822287508e-38, PT ;  /* 0x008000000600780b */ /* 0x040fe20003f2e200 */
[----:B------:R-:W0:Y:S01]  /*4830*/  SHFL.BFLY PT, R11, R6, 0x2, 0x1f ;  /* 0x0c401f00060b7f89 */ /* 0x000e2200000e0000 */
[----:B------:R-:W-:Y:S01]  /*4840*/  FSETP.GT.AND P0, PT, |R6|, 8.50705917302346158658e+37, PT ;  /* 0x7e8000000600780b */ /* 0x000fe20003f04200 */
[----:B-1----:R-:W-:-:S03]  /*4850*/  FADD R5, -R0, R5 ;  /* 0x0000000500057221 */ /* 0x002fc60000000100 */
[----:B------:R-:W-:Y:S02]  /*4860*/  FSEL R8, R7, R6, P0 ;  /* 0x0000000607087208 */ /* 0x000fe40000000000 */
[----:B------:R-:W1:Y:S05]  /*4870*/  SHFL.BFLY PT, R7, R2, 0x4, 0x1f ;  /* 0x0c801f0002077f89 */ /* 0x000e6a00000e0000 */
[----:B------:R-:W-:Y:S02]  /*4880*/  @!P1 FMUL R8, R8, 16777216 ;  /* 0x4b80000008089820 */ /* 0x000fe40000400000 */
[----:B------:R-:W-:Y:S02]  /*4890*/  @P0 FMUL R4, R4, 0.25 ;  /* 0x3e80000004040820 */ /* 0x000fe40000400000 */
[----:B------:R-:W2:Y:S02]  /*48a0*/  MUFU.RCP R9, R8 ;  /* 0x0000000800097308 */ /* 0x000ea40000001000 */
[----:B------:R-:W-:Y:S01]  /*48b0*/  @!P1 FMUL R4, R4, 16777216 ;  /* 0x4b80000004049820 */ /* 0x000fe20000400000 */
[C---:B------:R-:W-:Y:S01]  /*48c0*/  FSETP.NEU.AND P1, PT, R6.reuse, RZ, PT ;  /* 0x000000ff0600720b */ /* 0x040fe20003f2d000 */
[----:B0-----:R-:W-:-:S04]  /*48d0*/  FADD R10, R6, R11 ;  /* 0x0000000b060a7221 */ /* 0x001fc80000000000 */
[C---:B------:R-:W-:Y:S01]  /*48e0*/  FMUL R13, R10.reuse, 0.25 ;  /* 0x3e8000000a0d7820 */ /* 0x040fe20000400000 */
[C---:B------:R-:W-:Y:S01]  /*48f0*/  FSETP.GEU.AND P2, PT, |R10|.reuse, 1.175494350822287508e-38, PT ;  /* 0x008000000a00780b */ /* 0x040fe20003f4e200 */
[----:B------:R-:W0:Y:S01]  /*4900*/  SHFL.BFLY PT, R15, R10, 0x1, 0x1f ;  /* 0x0c201f000a0f7f89 */ /* 0x000e2200000e0000 */
[----:B------:R-:W-:Y:S01]  /*4910*/  FSETP.GT.AND P0, PT, |R10|, 8.50705917302346158658e+37, PT ;  /* 0x7e8000000a00780b */ /* 0x000fe20003f04200 */
[----:B--2---:R-:W-:Y:S01]  /*4920*/  FMUL R9, R9, R4 ;  /* 0x0000000409097220 */ /* 0x004fe20000400000 */
[----:B------:R-:W-:Y:S01]  /*4930*/  FMUL R4, R5, R5 ;  /* 0x0000000505047220 */ /* 0x000fe20000400000 */
[----:B-1----:R-:W-:Y:S01]  /*4940*/  FADD R2, R2, R7 ;  /* 0x0000000702027221 */ /* 0x002fe20000000000 */
[----:B------:R-:W-:Y:S02]  /*4950*/  FSEL R13, R13, R10, P0 ;  /* 0x0000000a0d0d7208 */ /* 0x000fe40000000000 */
[----:B------:R-:W-:Y:S01]  /*4960*/  FSEL R9, R9, RZ, P1 ;  /* 0x000000ff09097208 */ /* 0x000fe20000800000 */
[----:B------:R-:W-:-:S04]  /*4970*/  FMUL R4, R3, R4 ;  /* 0x0000000403047220 */ /* 0x000fc80000400000 */
[----:B------:R-:W-:Y:S01]  /*4980*/  FFMA R0, R5, R9, R0 ;  /* 0x0000000905007223 */ /* 0x000fe20000000000 */
[----:B------:R-:W-:Y:S01]  /*4990*/  @!P2 FMUL R13, R13, 16777216 ;  /* 0x4b8000000d0da820 */ /* 0x000fe20000400000 */
[----:B------:R-:W-:Y:S01]  /*49a0*/  FFMA R2, R9, R4, R2 ;  /* 0x0000000409027223 */ /* 0x000fe20000000002 */
[----:B------:R-:W-:Y:S01]  /*49b0*/  @P0 FMUL R11, R11, 0.25 ;  /* 0x3e8000000b0b0820 */ /* 0x000fe20000400000 */
[C---:B------:R-:W-:Y:S01]  /*49c0*/  FSETP.NEU.AND P0, PT, R10.reuse, RZ, PT ;  /* 0x000000ff0a00720b */ /* 0x040fe20003f0d000 */
[----:B------:R-:W1:Y:S01]  /*49d0*/  SHFL.BFLY PT, R3, R0, 0x2, 0x1f ;  /* 0x0c401f0000037f89 */ /* 0x000e6200000e0000 */
[----:B------:R-:W2:Y:S01]  /*49e0*/  MUFU.RCP R4, R13 ;  /* 0x0000000d00047308 */ /* 0x000ea20000001000 */
[----:B------:R-:W-:Y:S02]  /*49f0*/  @!P2 FMUL R11, R11, 16777216 ;  /* 0x4b8000000b0ba820 */ /* 0x000fe40000400000 */
[----:B------:R-:W3:Y:S01]  /*4a00*/  SHFL.BFLY PT, R5, R2, 0x2, 0x1f ;  /* 0x0c401f0002057f89 */ /* 0x000ee200000e0000 */
[----:B0-----:R-:W-:-:S04]  /*4a10*/  FADD R8, R10, R15 ;  /* 0x0000000f0a087221 */ /* 0x001fc80000000000 */
[C---:B------:R-:W-:Y:S01]  /*4a20*/  FMUL R9, R8.reuse, 0.25 ;  /* 0x3e80000008097820 */ /* 0x040fe20000400000 */
[----:B------:R-:W-:Y:S01]  /*4a30*/  FSETP.GEU.AND P1, PT, |R8|, 1.175494350822287508e-38, PT ;  /* 0x008000000800780b */ /* 0x000fe20003f2e200 */
[----:B--2---:R-:W-:-:S05]  /*4a40*/  FMUL R4, R4, R11 ;  /* 0x0000000b04047220 */ /* 0x004fca0000400000 */
[----:B------:R-:W-:Y:S01]  /*4a50*/  FSEL R4, R4, RZ, P0 ;  /* 0x000000ff04047208 */ /* 0x000fe20000000000 */
[----:B-1----:R-:W-:Y:S01]  /*4a60*/  FADD R3, -R0, R3 ;  /* 0x0000000300037221 */ /* 0x002fe20000000100 */
[----:B------:R-:W-:-:S03]  /*4a70*/  FSETP.GT.AND P0, PT, |R8|, 8.50705917302346158658e+37, PT ;  /* 0x7e8000000800780b */ /* 0x000fc60003f04200 */
[C---:B------:R-:W-:Y:S01]  /*4a80*/  FMUL R7, R3.reuse, R3 ;  /* 0x0000000303077220 */ /* 0x040fe20000400000 */
[----:B------:R-:W-:Y:S01]  /*4a90*/  FFMA R0, R3, R4, R0 ;  /* 0x0000000403007223 */ /* 0x000fe20000000000 */
[----:B---3--:R-:W-:Y:S01]  /*4aa0*/  FADD R5, R2, R5 ;  /* 0x0000000502057221 */ /* 0x008fe20000000000 */
[----:B------:R-:W-:Y:S01]  /*4ab0*/  FSEL R9, R9, R8, P0 ;  /* 0x0000000809097208 */ /* 0x000fe20000000000 */
[----:B------:R-:W-:Y:S02]  /*4ac0*/  FMUL R7, R6, R7 ;  /* 0x0000000706077220 */ /* 0x000fe40000400000 */
[----:B------:R-:W0:Y:S02]  /*4ad0*/  SHFL.BFLY PT, R3, R0, 0x1, 0x1f ;  /* 0x0c201f0000037f89 */ /* 0x000e2400000e0000 */
[----:B------:R-:W-:Y:S01]  /*4ae0*/  FFMA R5, R4, R7, R5 ;  /* 0x0000000704057223 */ /* 0x000fe20000000005 */
[----:B------:R-:W-:Y:S01]  /*4af0*/  @!P1 FMUL R9, R9, 16777216 ;  /* 0x4b80000009099820 */ /* 0x000fe20000400000 */
[----:B------:R-:W-:Y:S01]  /*4b00*/  @P0 FMUL R15, R15, 0.25 ;  /* 0x3e8000000f0f0820 */ /* 0x000fe20000400000 */
[----:B------:R-:W-:-:S02]  /*4b10*/  LOP3.LUT P0, RZ, R17, 0x7, RZ, 0xc0, !PT ;  /* 0x0000000711ff7812 */ /* 0x000fc4000780c0ff */
[----:B------:R-:W1:Y:S01]  /*4b20*/  SHFL.BFLY PT, R2, R5, 0x1, 0x1f ;  /* 0x0c201f0005027f89 */ /* 0x000e6200000e0000 */
[----:B------:R-:W2:Y:S01]  /*4b30*/  MUFU.RCP R4, R9 ;  /* 0x0000000900047308 */ /* 0x000ea20000001000 */
[----:B------:R-:W-:Y:S01]  /*4b40*/  @!P1 FMUL R15, R15, 16777216 ;  /* 0x4b8000000f0f9820 */ /* 0x000fe20000400000 */
[----:B------:R-:W-:Y:S02]  /*4b50*/  FSETP.NEU.AND P1, PT, R8, RZ, PT ;  /* 0x000000ff0800720b */ /* 0x000fe40003f2d000 */
[----:B------:R-:W-:Y:S01]  /*4b60*/  ISETP.LT.AND P0, PT, R17, 0x8, !P0 ;  /* 0x000000081100780c */ /* 0x000fe20004701270 */
[----:B0-----:R-:W-:Y:S01]  /*4b70*/  FADD R3, -R0, R3 ;  /* 0x0000000300037221 */ /* 0x001fe20000000100 */
[----:B--2---:R-:W-:-:S11]  /*4b80*/  FMUL R4, R4, R15 ;  /* 0x0000000f04047220 */ /* 0x004fd60000400000 */
[----:B------:R-:W-:Y:S01]  /*4b90*/  @P0 STS [R17.X4+0x40], R8 ;  /* 0x0000400811000388 */ /* 0x000fe20000004800 */
[----:B------:R-:W-:Y:S01]  /*4ba0*/  FMUL R11, R3, R3 ;  /* 0x00000003030b7220 */ /* 0x000fe20000400000 */
[----:B------:R-:W-:Y:S01]  /*4bb0*/  FSEL R4, R4, RZ, P1 ;  /* 0x000000ff04047208 */ /* 0x000fe20000800000 */
[----:B-1----:R-:W-:Y:S02]  /*4bc0*/  FADD R7, R5, R2 ;  /* 0x0000000205077221 */ /* 0x002fe40000000000 */
[----:B------:R-:W-:Y:S01]  /*4bd0*/  FMUL R11, R10, R11 ;  /* 0x0000000b0a0b7220 */ /* 0x000fe20000400000 */
[----:B------:R-:W-:Y:S01]  /*4be0*/  IMAD.U32 R2, RZ, RZ, UR4 ;  /* 0x00000004ff027e24 */ /* 0x000fe2000f8e00ff */
[----:B------:R-:W-:Y:S02]  /*4bf0*/  FFMA R0, R3, R4, R0 ;  /* 0x0000000403007223 */ /* 0x000fe40000000000 */
[----:B------:R-:W-:Y:S01]  /*4c00*/  FFMA R7, R4, R11, R7 ;  /* 0x0000000b04077223 */ /* 0x000fe20000000007 */
[----:B------:R-:W-:Y:S01]  /*4c10*/  IMAD.U32 R3, RZ, RZ, UR5 ;  /* 0x00000005ff037e24 */ /* 0x000fe2000f8e00ff */
[----:B------:R-:W-:Y:S01]  /*4c20*/  MOV R4, UR6 ;  /* 0x0000000600047c02 */ /* 0x000fe20008000f00 */
[----:B------:R-:W-:Y:S01]  /*4c30*/  IMAD.U32 R5, RZ, RZ, UR7 ;  /* 0x00000007ff057e24 */ /* 0x000fe2000f8e00ff */
[----:B------:R-:W-:Y:S01]  /*4c40*/  @P0 STS [R17.X4], R0 ;  /* 0x0000000011000388 */ /* 0x000fe20000004800 */
[----:B------:R-:W-:-:S02]  /*4c50*/  ULDC.64 UR4, c[0x0][0x178] ;  /* 0x00005e0000047ab9 */ /* 0x000fc40000000a00 */
[----:B------:R-:W-:Y:S01]  /*4c60*/  UIMAD.WIDE UR4, UR12, UR8, UR4 ;  /* 0x000000080c0472a5 */ /* 0x000fe2000f8e0204 */
[----:B------:R-:W-:Y:S04]  /*4c70*/  @P0 STS [R17.X4+0x20], R7 ;  /* 0x0000200711000388 */ /* 0x000fe80000004800 */
[----:B------:R-:W-:Y:S06]  /*4c80*/  BAR.SYNC 0x0 ;  /* 0x0000000000007b1d */ /* 0x000fec0000000000 */
[----:B------:R-:W0:Y:S01]  /*4c90*/  LDS R9, [RZ] ;  /* 0x00000000ff097984 */ /* 0x000e220000000800 */
[----:B------:R-:W-:-:S03]  /*4ca0*/  PLOP3.LUT P0, PT, PT, PT, UP0, 0x40, 0x0 ;  /* 0x000000000000781c */ /* 0x000fc60003f0e808 */
[----:B------:R-:W1:Y:S01]  /*4cb0*/  LDS R11, [0x20] ;  /* 0x00002000ff0b7984 */ /* 0x000e620000000800 */
[----:B------:R-:W-:-:S13]  /*4cc0*/  ISETP.EQ.AND P0, PT, R25, RZ, P0 ;  /* 0x000000ff1900720c */ /* 0x000fda0000702270 */
[----:B0-----:R0:W-:Y:S04]  /*4cd0*/  @P0 STG.E [R2.64], R9 ;  /* 0x0000000902000986 */ /* 0x0011e8000c10190e */
[----:B-1----:R0:W-:Y:S01]  /*4ce0*/  @P0 STG.E [R4.64], R11 ;  /* 0x0000000b04000986 */ /* 0x0021e2000c10190e */
[----:B------:R-:W-:Y:S05]  /*4cf0*/  @!P0 EXIT ;  /* 0x000000000000894d */ /* 0x000fea0003800000 */
[----:B0-----:R-:W0:Y:S01]  /*4d00*/  LDS R5, [0x40] ;  /* 0x00004000ff057984 */ /* 0x001e220000000800 */
[----:B------:R-:W-:Y:S02]  /*4d10*/  IMAD.U32 R2, RZ, RZ, UR4 ;  /* 0x00000004ff027e24 */ /* 0x000fe4000f8e00ff */
[----:B------:R-:W-:-:S05]  /*4d20*/  IMAD.U32 R3, RZ, RZ, UR5 ;  /* 0x00000005ff037e24 */ /* 0x000fca000f8e00ff */
[----:B0-----:R-:W-:Y:S01]  /*4d30*/  STG.E [R2.64], R5 ;  /* 0x0000000502007986 */ /* 0x001fe2000c10190e */
[----:B------:R-:W-:Y:S05]  /*4d40*/  EXIT ;  /* 0x000000000000794d */ /* 0x000fea0003800000 */
.L_x_2:
[----:B------:R-:W-:-:S00]  /*4d50*/  BRA `(.L_x_2) ;  /* 0xfffffff000007947 */ /* 0x000fc0000383ffff */
[----:B------:R-:W-:-:S00]  /*4d60*/  NOP ;  /* 0x0000000000007918 */ /* 0x000fc00000000000 */
        /* <DEDUP_REMOVED lines=9> */
.L_x_3:


//--------------------- .nv.shared.triton__0d1d2d3d456de7 --------------------------
	.section	.nv.shared.triton__0d1d2d3d456de7,"aw",@nobits
	.align	16
